//
// Generated by NVIDIA NVVM Compiler
//
// Compiler Build ID: CL-36424714
// Cuda compilation tools, release 13.0, V13.0.88
// Based on NVVM 20.0.0
//

.version 9.0
.target sm_100
.address_size 64

	// .globl	default_function_kernel_3

.visible .entry default_function_kernel_3(
	.param .u64 .ptr .align 1 default_function_kernel_3_param_0,
	.param .u64 .ptr .align 1 default_function_kernel_3_param_1
)
.maxntid 1024
{
	.reg .pred 	%p<5>;
	.reg .b32 	%r<22>;
	.reg .b32 	%f<13>;
	.reg .b64 	%rd<15>;

	ld.param.u64 	%rd3, [default_function_kernel_3_param_0];
	ld.param.u64 	%rd4, [default_function_kernel_3_param_1];
	cvta.to.global.u64 	%rd1, %rd3;
	cvta.to.global.u64 	%rd5, %rd4;
	mov.u32 	%r3, %ctaid.x;
	shl.b32 	%r4, %r3, 2;
	mov.u32 	%r5, %tid.x;
	shr.u32 	%r6, %r5, 8;
	or.b32  	%r1, %r6, %r4;
	shl.b32 	%r7, %r3, 10;
	or.b32  	%r8, %r7, %r5;
	shl.b32 	%r9, %r3, 8;
	shr.u32 	%r10, %r5, 2;
	or.b32  	%r2, %r10, %r9;
	setp.gt.u32 	%p1, %r1, 3968;
	mul.wide.u32 	%rd6, %r8, 4;
	add.s64 	%rd2, %rd5, %rd6;
	@%p1 bra 	$L__BB0_2;
	ld.global.f32 	%f1, [%rd2];
	mul.hi.u32 	%r11, %r2, -2078768499;
	shr.u32 	%r12, %r11, 11;
	mul.wide.u32 	%rd7, %r12, 4;
	add.s64 	%rd8, %rd1, %rd7;
	ld.global.nc.f32 	%f2, [%rd8];
	sub.f32 	%f3, %f1, %f2;
	st.global.f32 	[%rd2], %f3;
$L__BB0_2:
	setp.gt.u32 	%p2, %r1, 2944;
	@%p2 bra 	$L__BB0_4;
	ld.global.f32 	%f4, [%rd2+1048576];
	add.s32 	%r13, %r2, 65536;
	mul.hi.u32 	%r14, %r13, -2078768499;
	shr.u32 	%r15, %r14, 11;
	mul.wide.u32 	%rd9, %r15, 4;
	add.s64 	%rd10, %rd1, %rd9;
	ld.global.nc.f32 	%f5, [%rd10];
	sub.f32 	%f6, %f4, %f5;
	st.global.f32 	[%rd2+1048576], %f6;
$L__BB0_4:
	setp.gt.u32 	%p3, %r1, 1920;
	@%p3 bra 	$L__BB0_6;
	ld.global.f32 	%f7, [%rd2+2097152];
	add.s32 	%r16, %r2, 131072;
	mul.hi.u32 	%r17, %r16, -2078768499;
	shr.u32 	%r18, %r17, 11;
	mul.wide.u32 	%rd11, %r18, 4;
	add.s64 	%rd12, %rd1, %rd11;
	ld.global.nc.f32 	%f8, [%rd12];
	sub.f32 	%f9, %f7, %f8;
	st.global.f32 	[%rd2+2097152], %f9;
$L__BB0_6:
	setp.gt.u32 	%p4, %r1, 896;
	@%p4 bra 	$L__BB0_8;
	ld.global.f32 	%f10, [%rd2+3145728];
	add.s32 	%r19, %r2, 196608;
	mul.hi.u32 	%r20, %r19, -2078768499;
	shr.u32 	%r21, %r20, 11;
	mul.wide.u32 	%rd13, %r21, 4;
	add.s64 	%rd14, %rd1, %rd13;
	ld.global.nc.f32 	%f11, [%rd14];
	sub.f32 	%f12, %f10, %f11;
	st.global.f32 	[%rd2+3145728], %f12;
$L__BB0_8:
	ret;

}
	// .globl	default_function_kernel_12
.visible .entry default_function_kernel_12(
	.param .u64 .ptr .align 1 default_function_kernel_12_param_0
)
.maxntid 1024
{
	.reg .pred 	%p<5>;
	.reg .b32 	%r<8>;
	.reg .b32 	%f<9>;
	.reg .b64 	%rd<5>;

	ld.param.u64 	%rd2, [default_function_kernel_12_param_0];
	cvta.to.global.u64 	%rd3, %rd2;
	mov.u32 	%r2, %ctaid.x;
	shl.b32 	%r3, %r2, 2;
	mov.u32 	%r4, %tid.x;
	shr.u32 	%r5, %r4, 8;
	or.b32  	%r1, %r5, %r3;
	shl.b32 	%r6, %r2, 10;
	or.b32  	%r7, %r6, %r4;
	setp.gt.u32 	%p1, %r1, 3968;
	mul.wide.u32 	%rd4, %r7, 4;
	add.s64 	%rd1, %rd3, %rd4;
	@%p1 bra 	$L__BB1_2;
	ld.global.f32 	%f1, [%rd1];
	max.f32 	%f2, %f1, 0f00000000;
	st.global.f32 	[%rd1], %f2;
$L__BB1_2:
	setp.gt.u32 	%p2, %r1, 2944;
	@%p2 bra 	$L__BB1_4;
	ld.global.f32 	%f3, [%rd1+1048576];
	max.f32 	%f4, %f3, 0f00000000;
	st.global.f32 	[%rd1+1048576], %f4;
$L__BB1_4:
	setp.gt.u32 	%p3, %r1, 1920;
	@%p3 bra 	$L__BB1_6;
	ld.global.f32 	%f5, [%rd1+2097152];
	max.f32 	%f6, %f5, 0f00000000;
	st.global.f32 	[%rd1+2097152], %f6;
$L__BB1_6:
	setp.gt.u32 	%p4, %r1, 896;
	@%p4 bra 	$L__BB1_8;
	ld.global.f32 	%f7, [%rd1+3145728];
	max.f32 	%f8, %f7, 0f00000000;
	st.global.f32 	[%rd1+3145728], %f8;
$L__BB1_8:
	ret;

}
	// .globl	default_function_kernel_19
.visible .entry default_function_kernel_19(
	.param .u64 .ptr .align 1 default_function_kernel_19_param_0,
	.param .u64 .ptr .align 1 default_function_kernel_19_param_1
)
.maxntid 1024
{
	.reg .pred 	%p<5>;
	.reg .b32 	%r<19>;
	.reg .b32 	%f<13>;
	.reg .b64 	%rd<15>;

	ld.param.u64 	%rd3, [default_function_kernel_19_param_0];
	ld.param.u64 	%rd4, [default_function_kernel_19_param_1];
	cvta.to.global.u64 	%rd1, %rd3;
	cvta.to.global.u64 	%rd5, %rd4;
	mov.u32 	%r1, %ctaid.x;
	shl.b32 	%r3, %r1, 10;
	mov.u32 	%r4, %tid.x;
	or.b32  	%r5, %r3, %r4;
	shl.b32 	%r6, %r1, 6;
	shr.u32 	%r7, %r4, 4;
	or.b32  	%r2, %r7, %r6;
	setp.gt.u32 	%p1, %r1, 960;
	mul.wide.u32 	%rd6, %r5, 4;
	add.s64 	%rd2, %rd5, %rd6;
	@%p1 bra 	$L__BB2_2;
	ld.global.f32 	%f1, [%rd2];
	mul.hi.u32 	%r8, %r2, -2006701681;
	shr.u32 	%r9, %r8, 9;
	mul.wide.u32 	%rd7, %r9, 4;
	add.s64 	%rd8, %rd1, %rd7;
	ld.global.nc.f32 	%f2, [%rd8];
	div.rn.f32 	%f3, %f1, %f2;
	st.global.f32 	[%rd2], %f3;
$L__BB2_2:
	setp.gt.u32 	%p2, %r1, 704;
	@%p2 bra 	$L__BB2_4;
	ld.global.f32 	%f4, [%rd2+1048576];
	add.s32 	%r10, %r2, 16384;
	mul.hi.u32 	%r11, %r10, -2006701681;
	shr.u32 	%r12, %r11, 9;
	mul.wide.u32 	%rd9, %r12, 4;
	add.s64 	%rd10, %rd1, %rd9;
	ld.global.nc.f32 	%f5, [%rd10];
	div.rn.f32 	%f6, %f4, %f5;
	st.global.f32 	[%rd2+1048576], %f6;
$L__BB2_4:
	setp.gt.u32 	%p3, %r1, 448;
	@%p3 bra 	$L__BB2_6;
	ld.global.f32 	%f7, [%rd2+2097152];
	add.s32 	%r13, %r2, 32768;
	mul.hi.u32 	%r14, %r13, -2006701681;
	shr.u32 	%r15, %r14, 9;
	mul.wide.u32 	%rd11, %r15, 4;
	add.s64 	%rd12, %rd1, %rd11;
	ld.global.nc.f32 	%f8, [%rd12];
	div.rn.f32 	%f9, %f7, %f8;
	st.global.f32 	[%rd2+2097152], %f9;
$L__BB2_6:
	setp.gt.u32 	%p4, %r1, 192;
	@%p4 bra 	$L__BB2_8;
	ld.global.f32 	%f10, [%rd2+3145728];
	add.s32 	%r16, %r2, 49152;
	mul.hi.u32 	%r17, %r16, -2006701681;
	shr.u32 	%r18, %r17, 9;
	mul.wide.u32 	%rd13, %r18, 4;
	add.s64 	%rd14, %rd1, %rd13;
	ld.global.nc.f32 	%f11, [%rd14];
	div.rn.f32 	%f12, %f10, %f11;
	st.global.f32 	[%rd2+3145728], %f12;
$L__BB2_8:
	ret;

}
	// .globl	default_function_kernel_13
.visible .entry default_function_kernel_13(
	.param .u64 .ptr .align 1 default_function_kernel_13_param_0,
	.param .u64 .ptr .align 1 default_function_kernel_13_param_1,
	.param .u64 .ptr .align 1 default_function_kernel_13_param_2
)
.maxntid 1024
{
	.reg .pred 	%p<5>;
	.reg .b16 	%rs<5>;
	.reg .b32 	%r<47>;
	.reg .b32 	%f<29>;
	.reg .b64 	%rd<17>;

	ld.param.u64 	%rd8, [default_function_kernel_13_param_0];
	ld.param.u64 	%rd9, [default_function_kernel_13_param_1];
	ld.param.u64 	%rd10, [default_function_kernel_13_param_2];
	cvta.to.global.u64 	%rd11, %rd10;
	cvta.to.global.u64 	%rd1, %rd9;
	cvta.to.global.u64 	%rd2, %rd8;
	mov.u32 	%r1, %ctaid.x;
	shl.b32 	%r15, %r1, 10;
	mov.u32 	%r16, %tid.x;
	or.b32  	%r2, %r15, %r16;
	shl.b32 	%r17, %r1, 8;
	shr.u32 	%r18, %r16, 2;
	or.b32  	%r3, %r18, %r17;
	shl.b32 	%r19, %r1, 6;
	shr.u32 	%r20, %r16, 4;
	or.b32  	%r4, %r20, %r19;
	add.s64 	%rd3, %rd11, 16;
	mov.b32 	%r44, 0;
$L__BB3_1:
	shl.b32 	%r21, %r44, 8;
	add.s32 	%r6, %r21, %r1;
	setp.gt.u32 	%p1, %r6, 960;
	shl.b32 	%r22, %r44, 18;
	add.s32 	%r7, %r2, %r22;
	mul.wide.u32 	%rd12, %r7, 4;
	add.s64 	%rd4, %rd2, %rd12;
	@%p1 bra 	$L__BB3_3;
	mov.b32 	%r23, 0;
	st.global.u32 	[%rd4], %r23;
$L__BB3_3:
	shl.b32 	%r25, %r44, 16;
	add.s32 	%r26, %r3, %r25;
	mul.hi.u32 	%r27, %r26, -2006701681;
	shr.u32 	%r28, %r27, 11;
	mul.lo.s32 	%r29, %r28, 3844;
	sub.s32 	%r30, %r26, %r29;
	cvt.u16.u32 	%rs1, %r30;
	mul.hi.u16 	%rs2, %rs1, 4229;
	shr.u16 	%rs3, %rs2, 1;
	mul.lo.s16 	%rs4, %rs3, 126;
	shl.b32 	%r31, %r44, 14;
	add.s32 	%r32, %r4, %r31;
	mul.hi.u32 	%r33, %r32, -2006701681;
	shr.u32 	%r34, %r33, 15;
	mul.lo.s32 	%r35, %r34, 61504;
	sub.s32 	%r36, %r32, %r35;
	cvt.u32.u16 	%r37, %rs4;
	add.s32 	%r38, %r7, %r37;
	shr.u32 	%r39, %r7, 2;
	mul.hi.u32 	%r40, %r39, 554189329;
	shr.u32 	%r41, %r40, 2;
	mul.lo.s32 	%r42, %r41, 124;
	sub.s32 	%r45, %r38, %r42;
	mul.hi.u32 	%r43, %r36, 4469269;
	mul.wide.u32 	%rd13, %r43, 2304;
	add.s64 	%rd16, %rd3, %rd13;
	mov.b32 	%r46, 0;
$L__BB3_4:
	setp.gt.u32 	%p2, %r6, 960;
	@%p2 bra 	$L__BB3_6;
	ld.global.f32 	%f1, [%rd4];
	mul.wide.u32 	%rd14, %r45, 4;
	add.s64 	%rd15, %rd1, %rd14;
	ld.global.nc.f32 	%f2, [%rd15];
	ld.global.nc.f32 	%f3, [%rd16+-16];
	fma.rn.f32 	%f4, %f2, %f3, %f1;
	ld.global.nc.f32 	%f5, [%rd15+4];
	ld.global.nc.f32 	%f6, [%rd16+-12];
	fma.rn.f32 	%f7, %f5, %f6, %f4;
	ld.global.nc.f32 	%f8, [%rd15+8];
	ld.global.nc.f32 	%f9, [%rd16+-8];
	fma.rn.f32 	%f10, %f8, %f9, %f7;
	ld.global.nc.f32 	%f11, [%rd15+504];
	ld.global.nc.f32 	%f12, [%rd16+-4];
	fma.rn.f32 	%f13, %f11, %f12, %f10;
	ld.global.nc.f32 	%f14, [%rd15+508];
	ld.global.nc.f32 	%f15, [%rd16];
	fma.rn.f32 	%f16, %f14, %f15, %f13;
	ld.global.nc.f32 	%f17, [%rd15+512];
	ld.global.nc.f32 	%f18, [%rd16+4];
	fma.rn.f32 	%f19, %f17, %f18, %f16;
	ld.global.nc.f32 	%f20, [%rd15+1008];
	ld.global.nc.f32 	%f21, [%rd16+8];
	fma.rn.f32 	%f22, %f20, %f21, %f19;
	ld.global.nc.f32 	%f23, [%rd15+1012];
	ld.global.nc.f32 	%f24, [%rd16+12];
	fma.rn.f32 	%f25, %f23, %f24, %f22;
	ld.global.nc.f32 	%f26, [%rd15+1016];
	ld.global.nc.f32 	%f27, [%rd16+16];
	fma.rn.f32 	%f28, %f26, %f27, %f25;
	st.global.f32 	[%rd4], %f28;
$L__BB3_6:
	add.s32 	%r46, %r46, 1;
	add.s32 	%r45, %r45, 15876;
	add.s64 	%rd16, %rd16, 36;
	setp.ne.s32 	%p3, %r46, 64;
	@%p3 bra 	$L__BB3_4;
	add.s32 	%r44, %r44, 1;
	setp.ne.s32 	%p4, %r44, 4;
	@%p4 bra 	$L__BB3_1;
	ret;

}
	// .globl	default_function_kernel_10
.visible .entry default_function_kernel_10(
	.param .u64 .ptr .align 1 default_function_kernel_10_param_0,
	.param .u64 .ptr .align 1 default_function_kernel_10_param_1
)
.maxntid 64
{
	.reg .b32 	%r<2>;
	.reg .b32 	%f<2>;
	.reg .b64 	%rd<7>;

	ld.param.u64 	%rd1, [default_function_kernel_10_param_0];
	ld.param.u64 	%rd2, [default_function_kernel_10_param_1];
	cvta.to.global.u64 	%rd3, %rd1;
	cvta.to.global.u64 	%rd4, %rd2;
	ld.global.nc.f32 	%f1, [%rd4];
	mov.u32 	%r1, %tid.x;
	mul.wide.u32 	%rd5, %r1, 4;
	add.s64 	%rd6, %rd3, %rd5;
	st.global.f32 	[%rd6], %f1;
	ret;

}
	// .globl	default_function_kernel_18
.visible .entry default_function_kernel_18(
	.param .u64 .ptr .align 1 default_function_kernel_18_param_0
)
.maxntid 64
{
	.reg .b32 	%r<2>;
	.reg .b32 	%f<3>;
	.reg .b64 	%rd<5>;

	ld.param.u64 	%rd1, [default_function_kernel_18_param_0];
	cvta.to.global.u64 	%rd2, %rd1;
	mov.u32 	%r1, %tid.x;
	mul.wide.u32 	%rd3, %r1, 4;
	add.s64 	%rd4, %rd2, %rd3;
	ld.global.f32 	%f1, [%rd4];
	sqrt.rn.f32 	%f2, %f1;
	st.global.f32 	[%rd4], %f2;
	ret;

}
	// .globl	default_function_kernel_6
.visible .entry default_function_kernel_6(
	.param .u64 .ptr .align 1 default_function_kernel_6_param_0
)
.maxntid 64
{
	.reg .b32 	%r<2>;
	.reg .b32 	%f<3>;
	.reg .b64 	%rd<5>;

	ld.param.u64 	%rd1, [default_function_kernel_6_param_0];
	cvta.to.global.u64 	%rd2, %rd1;
	mov.u32 	%r1, %tid.x;
	mul.wide.u32 	%rd3, %r1, 4;
	add.s64 	%rd4, %rd2, %rd3;
	ld.global.f32 	%f1, [%rd4];
	sqrt.rn.f32 	%f2, %f1;
	st.global.f32 	[%rd4], %f2;
	ret;

}
	// .globl	default_function_kernel_24
.visible .entry default_function_kernel_24(
	.param .u64 .ptr .align 1 default_function_kernel_24_param_0,
	.param .u64 .ptr .align 1 default_function_kernel_24_param_1
)
.maxntid 1024
{
	.reg .pred 	%p<5>;
	.reg .b32 	%r<5>;
	.reg .b32 	%f<9>;
	.reg .b64 	%rd<17>;

	ld.param.u64 	%rd3, [default_function_kernel_24_param_0];
	ld.param.u64 	%rd4, [default_function_kernel_24_param_1];
	cvta.to.global.u64 	%rd1, %rd3;
	cvta.to.global.u64 	%rd2, %rd4;
	mov.u32 	%r1, %ctaid.x;
	shl.b32 	%r3, %r1, 10;
	mov.u32 	%r4, %tid.x;
	or.b32  	%r2, %r3, %r4;
	setp.gt.u32 	%p1, %r1, 960;
	@%p1 bra 	$L__BB7_2;
	mul.wide.u32 	%rd5, %r2, 4;
	add.s64 	%rd6, %rd2, %rd5;
	ld.global.nc.f32 	%f1, [%rd6];
	max.f32 	%f2, %f1, 0f00000000;
	add.s64 	%rd7, %rd1, %rd5;
	st.global.f32 	[%rd7], %f2;
$L__BB7_2:
	setp.gt.u32 	%p2, %r1, 704;
	@%p2 bra 	$L__BB7_4;
	mul.wide.u32 	%rd8, %r2, 4;
	add.s64 	%rd9, %rd2, %rd8;
	ld.global.nc.f32 	%f3, [%rd9+1048576];
	max.f32 	%f4, %f3, 0f00000000;
	add.s64 	%rd10, %rd1, %rd8;
	st.global.f32 	[%rd10+1048576], %f4;
$L__BB7_4:
	setp.gt.u32 	%p3, %r1, 448;
	@%p3 bra 	$L__BB7_6;
	mul.wide.u32 	%rd11, %r2, 4;
	add.s64 	%rd12, %rd2, %rd11;
	ld.global.nc.f32 	%f5, [%rd12+2097152];
	max.f32 	%f6, %f5, 0f00000000;
	add.s64 	%rd13, %rd1, %rd11;
	st.global.f32 	[%rd13+2097152], %f6;
$L__BB7_6:
	setp.gt.u32 	%p4, %r1, 192;
	@%p4 bra 	$L__BB7_8;
	mul.wide.u32 	%rd14, %r2, 4;
	add.s64 	%rd15, %rd2, %rd14;
	ld.global.nc.f32 	%f7, [%rd15+3145728];
	max.f32 	%f8, %f7, 0f00000000;
	add.s64 	%rd16, %rd1, %rd14;
	st.global.f32 	[%rd16+3145728], %f8;
$L__BB7_8:
	ret;

}
	// .globl	default_function_kernel_17
.visible .entry default_function_kernel_17(
	.param .u64 .ptr .align 1 default_function_kernel_17_param_0
)
.maxntid 64
{
	.reg .b32 	%r<2>;
	.reg .b32 	%f<3>;
	.reg .b64 	%rd<5>;

	ld.param.u64 	%rd1, [default_function_kernel_17_param_0];
	cvta.to.global.u64 	%rd2, %rd1;
	mov.u32 	%r1, %tid.x;
	mul.wide.u32 	%rd3, %r1, 4;
	add.s64 	%rd4, %rd2, %rd3;
	ld.global.f32 	%f1, [%rd4];
	add.f32 	%f2, %f1, 0f3727C5AC;
	st.global.f32 	[%rd4], %f2;
	ret;

}
	// .globl	default_function_kernel_9
.visible .entry default_function_kernel_9(
	.param .u64 .ptr .align 1 default_function_kernel_9_param_0,
	.param .u64 .ptr .align 1 default_function_kernel_9_param_1
)
.maxntid 1024
{
	.reg .pred 	%p<5>;
	.reg .b32 	%r<22>;
	.reg .b32 	%f<13>;
	.reg .b64 	%rd<15>;

	ld.param.u64 	%rd3, [default_function_kernel_9_param_0];
	ld.param.u64 	%rd4, [default_function_kernel_9_param_1];
	cvta.to.global.u64 	%rd1, %rd3;
	cvta.to.global.u64 	%rd5, %rd4;
	mov.u32 	%r3, %ctaid.x;
	shl.b32 	%r4, %r3, 2;
	mov.u32 	%r5, %tid.x;
	shr.u32 	%r6, %r5, 8;
	or.b32  	%r1, %r6, %r4;
	shl.b32 	%r7, %r3, 10;
	or.b32  	%r8, %r7, %r5;
	shl.b32 	%r9, %r3, 8;
	shr.u32 	%r10, %r5, 2;
	or.b32  	%r2, %r10, %r9;
	setp.gt.u32 	%p1, %r1, 3968;
	mul.wide.u32 	%rd6, %r8, 4;
	add.s64 	%rd2, %rd5, %rd6;
	@%p1 bra 	$L__BB9_2;
	ld.global.f32 	%f1, [%rd2];
	mul.hi.u32 	%r11, %r2, -2078768499;
	shr.u32 	%r12, %r11, 11;
	mul.wide.u32 	%rd7, %r12, 4;
	add.s64 	%rd8, %rd1, %rd7;
	ld.global.nc.f32 	%f2, [%rd8];
	mul.f32 	%f3, %f1, %f2;
	st.global.f32 	[%rd2], %f3;
$L__BB9_2:
	setp.gt.u32 	%p2, %r1, 2944;
	@%p2 bra 	$L__BB9_4;
	ld.global.f32 	%f4, [%rd2+1048576];
	add.s32 	%r13, %r2, 65536;
	mul.hi.u32 	%r14, %r13, -2078768499;
	shr.u32 	%r15, %r14, 11;
	mul.wide.u32 	%rd9, %r15, 4;
	add.s64 	%rd10, %rd1, %rd9;
	ld.global.nc.f32 	%f5, [%rd10];
	mul.f32 	%f6, %f4, %f5;
	st.global.f32 	[%rd2+1048576], %f6;
$L__BB9_4:
	setp.gt.u32 	%p3, %r1, 1920;
	@%p3 bra 	$L__BB9_6;
	ld.global.f32 	%f7, [%rd2+2097152];
	add.s32 	%r16, %r2, 131072;
	mul.hi.u32 	%r17, %r16, -2078768499;
	shr.u32 	%r18, %r17, 11;
	mul.wide.u32 	%rd11, %r18, 4;
	add.s64 	%rd12, %rd1, %rd11;
	ld.global.nc.f32 	%f8, [%rd12];
	mul.f32 	%f9, %f7, %f8;
	st.global.f32 	[%rd2+2097152], %f9;
$L__BB9_6:
	setp.gt.u32 	%p4, %r1, 896;
	@%p4 bra 	$L__BB9_8;
	ld.global.f32 	%f10, [%rd2+3145728];
	add.s32 	%r19, %r2, 196608;
	mul.hi.u32 	%r20, %r19, -2078768499;
	shr.u32 	%r21, %r20, 11;
	mul.wide.u32 	%rd13, %r21, 4;
	add.s64 	%rd14, %rd1, %rd13;
	ld.global.nc.f32 	%f11, [%rd14];
	mul.f32 	%f12, %f10, %f11;
	st.global.f32 	[%rd2+3145728], %f12;
$L__BB9_8:
	ret;

}
	// .globl	default_function_kernel_20
.visible .entry default_function_kernel_20(
	.param .u64 .ptr .align 1 default_function_kernel_20_param_0,
	.param .u64 .ptr .align 1 default_function_kernel_20_param_1
)
.maxntid 64
{
	.reg .b32 	%r<2>;
	.reg .b32 	%f<2>;
	.reg .b64 	%rd<7>;

	ld.param.u64 	%rd1, [default_function_kernel_20_param_0];
	ld.param.u64 	%rd2, [default_function_kernel_20_param_1];
	cvta.to.global.u64 	%rd3, %rd1;
	cvta.to.global.u64 	%rd4, %rd2;
	ld.global.nc.f32 	%f1, [%rd4];
	mov.u32 	%r1, %tid.x;
	mul.wide.u32 	%rd5, %r1, 4;
	add.s64 	%rd6, %rd3, %rd5;
	st.global.f32 	[%rd6], %f1;
	ret;

}
	// .globl	default_function_kernel_8
.visible .entry default_function_kernel_8(
	.param .u64 .ptr .align 1 default_function_kernel_8_param_0,
	.param .u64 .ptr .align 1 default_function_kernel_8_param_1
)
.maxntid 64
{
	.reg .b32 	%r<2>;
	.reg .b32 	%f<2>;
	.reg .b64 	%rd<7>;

	ld.param.u64 	%rd1, [default_function_kernel_8_param_0];
	ld.param.u64 	%rd2, [default_function_kernel_8_param_1];
	cvta.to.global.u64 	%rd3, %rd1;
	cvta.to.global.u64 	%rd4, %rd2;
	ld.global.nc.f32 	%f1, [%rd4];
	mov.u32 	%r1, %tid.x;
	mul.wide.u32 	%rd5, %r1, 4;
	add.s64 	%rd6, %rd3, %rd5;
	st.global.f32 	[%rd6], %f1;
	ret;

}
	// .globl	default_function_kernel_4
.visible .entry default_function_kernel_4(
	.param .u64 .ptr .align 1 default_function_kernel_4_param_0,
	.param .u64 .ptr .align 1 default_function_kernel_4_param_1
)
.maxntid 64
{
	.reg .b32 	%r<2>;
	.reg .b32 	%f<2>;
	.reg .b64 	%rd<8>;

	ld.param.u64 	%rd1, [default_function_kernel_4_param_0];
	ld.param.u64 	%rd2, [default_function_kernel_4_param_1];
	cvta.to.global.u64 	%rd3, %rd1;
	cvta.to.global.u64 	%rd4, %rd2;
	mov.u32 	%r1, %tid.x;
	mul.wide.u32 	%rd5, %r1, 4;
	add.s64 	%rd6, %rd4, %rd5;
	ld.global.nc.f32 	%f1, [%rd6];
	add.s64 	%rd7, %rd3, %rd5;
	st.global.f32 	[%rd7], %f1;
	ret;

}
	// .globl	default_function_kernel_23
.visible .entry default_function_kernel_23(
	.param .u64 .ptr .align 1 default_function_kernel_23_param_0,
	.param .u64 .ptr .align 1 default_function_kernel_23_param_1
)
.maxntid 1024
{
	.reg .pred 	%p<5>;
	.reg .b32 	%r<19>;
	.reg .b32 	%f<13>;
	.reg .b64 	%rd<15>;

	ld.param.u64 	%rd3, [default_function_kernel_23_param_0];
	ld.param.u64 	%rd4, [default_function_kernel_23_param_1];
	cvta.to.global.u64 	%rd1, %rd3;
	cvta.to.global.u64 	%rd5, %rd4;
	mov.u32 	%r1, %ctaid.x;
	shl.b32 	%r3, %r1, 10;
	mov.u32 	%r4, %tid.x;
	or.b32  	%r5, %r3, %r4;
	shl.b32 	%r6, %r1, 6;
	shr.u32 	%r7, %r4, 4;
	or.b32  	%r2, %r7, %r6;
	setp.gt.u32 	%p1, %r1, 960;
	mul.wide.u32 	%rd6, %r5, 4;
	add.s64 	%rd2, %rd5, %rd6;
	@%p1 bra 	$L__BB13_2;
	ld.global.f32 	%f1, [%rd2];
	mul.hi.u32 	%r8, %r2, -2006701681;
	shr.u32 	%r9, %r8, 9;
	mul.wide.u32 	%rd7, %r9, 4;
	add.s64 	%rd8, %rd1, %rd7;
	ld.global.nc.f32 	%f2, [%rd8];
	add.f32 	%f3, %f1, %f2;
	st.global.f32 	[%rd2], %f3;
$L__BB13_2:
	setp.gt.u32 	%p2, %r1, 704;
	@%p2 bra 	$L__BB13_4;
	ld.global.f32 	%f4, [%rd2+1048576];
	add.s32 	%r10, %r2, 16384;
	mul.hi.u32 	%r11, %r10, -2006701681;
	shr.u32 	%r12, %r11, 9;
	mul.wide.u32 	%rd9, %r12, 4;
	add.s64 	%rd10, %rd1, %rd9;
	ld.global.nc.f32 	%f5, [%rd10];
	add.f32 	%f6, %f4, %f5;
	st.global.f32 	[%rd2+1048576], %f6;
$L__BB13_4:
	setp.gt.u32 	%p3, %r1, 448;
	@%p3 bra 	$L__BB13_6;
	ld.global.f32 	%f7, [%rd2+2097152];
	add.s32 	%r13, %r2, 32768;
	mul.hi.u32 	%r14, %r13, -2006701681;
	shr.u32 	%r15, %r14, 9;
	mul.wide.u32 	%rd11, %r15, 4;
	add.s64 	%rd12, %rd1, %rd11;
	ld.global.nc.f32 	%f8, [%rd12];
	add.f32 	%f9, %f7, %f8;
	st.global.f32 	[%rd2+2097152], %f9;
$L__BB13_6:
	setp.gt.u32 	%p4, %r1, 192;
	@%p4 bra 	$L__BB13_8;
	ld.global.f32 	%f10, [%rd2+3145728];
	add.s32 	%r16, %r2, 49152;
	mul.hi.u32 	%r17, %r16, -2006701681;
	shr.u32 	%r18, %r17, 9;
	mul.wide.u32 	%rd13, %r18, 4;
	add.s64 	%rd14, %rd1, %rd13;
	ld.global.nc.f32 	%f11, [%rd14];
	add.f32 	%f12, %f10, %f11;
	st.global.f32 	[%rd2+3145728], %f12;
$L__BB13_8:
	ret;

}
	// .globl	default_function_kernel_15
.visible .entry default_function_kernel_15(
	.param .u64 .ptr .align 1 default_function_kernel_15_param_0,
	.param .u64 .ptr .align 1 default_function_kernel_15_param_1
)
.maxntid 1024
{
	.reg .pred 	%p<5>;
	.reg .b32 	%r<19>;
	.reg .b32 	%f<13>;
	.reg .b64 	%rd<15>;

	ld.param.u64 	%rd3, [default_function_kernel_15_param_0];
	ld.param.u64 	%rd4, [default_function_kernel_15_param_1];
	cvta.to.global.u64 	%rd1, %rd3;
	cvta.to.global.u64 	%rd5, %rd4;
	mov.u32 	%r1, %ctaid.x;
	shl.b32 	%r3, %r1, 10;
	mov.u32 	%r4, %tid.x;
	or.b32  	%r5, %r3, %r4;
	shl.b32 	%r6, %r1, 6;
	shr.u32 	%r7, %r4, 4;
	or.b32  	%r2, %r7, %r6;
	setp.gt.u32 	%p1, %r1, 960;
	mul.wide.u32 	%rd6, %r5, 4;
	add.s64 	%rd2, %rd5, %rd6;
	@%p1 bra 	$L__BB14_2;
	ld.global.f32 	%f1, [%rd2];
	mul.hi.u32 	%r8, %r2, -2006701681;
	shr.u32 	%r9, %r8, 9;
	mul.wide.u32 	%rd7, %r9, 4;
	add.s64 	%rd8, %rd1, %rd7;
	ld.global.nc.f32 	%f2, [%rd8];
	sub.f32 	%f3, %f1, %f2;
	st.global.f32 	[%rd2], %f3;
$L__BB14_2:
	setp.gt.u32 	%p2, %r1, 704;
	@%p2 bra 	$L__BB14_4;
	ld.global.f32 	%f4, [%rd2+1048576];
	add.s32 	%r10, %r2, 16384;
	mul.hi.u32 	%r11, %r10, -2006701681;
	shr.u32 	%r12, %r11, 9;
	mul.wide.u32 	%rd9, %r12, 4;
	add.s64 	%rd10, %rd1, %rd9;
	ld.global.nc.f32 	%f5, [%rd10];
	sub.f32 	%f6, %f4, %f5;
	st.global.f32 	[%rd2+1048576], %f6;
$L__BB14_4:
	setp.gt.u32 	%p3, %r1, 448;
	@%p3 bra 	$L__BB14_6;
	ld.global.f32 	%f7, [%rd2+2097152];
	add.s32 	%r13, %r2, 32768;
	mul.hi.u32 	%r14, %r13, -2006701681;
	shr.u32 	%r15, %r14, 9;
	mul.wide.u32 	%rd11, %r15, 4;
	add.s64 	%rd12, %rd1, %rd11;
	ld.global.nc.f32 	%f8, [%rd12];
	sub.f32 	%f9, %f7, %f8;
	st.global.f32 	[%rd2+2097152], %f9;
$L__BB14_6:
	setp.gt.u32 	%p4, %r1, 192;
	@%p4 bra 	$L__BB14_8;
	ld.global.f32 	%f10, [%rd2+3145728];
	add.s32 	%r16, %r2, 49152;
	mul.hi.u32 	%r17, %r16, -2006701681;
	shr.u32 	%r18, %r17, 9;
	mul.wide.u32 	%rd13, %r18, 4;
	add.s64 	%rd14, %rd1, %rd13;
	ld.global.nc.f32 	%f11, [%rd14];
	sub.f32 	%f12, %f10, %f11;
	st.global.f32 	[%rd2+3145728], %f12;
$L__BB14_8:
	ret;

}
	// .globl	default_function_kernel_2
.visible .entry default_function_kernel_2(
	.param .u64 .ptr .align 1 default_function_kernel_2_param_0,
	.param .u64 .ptr .align 1 default_function_kernel_2_param_1
)
.maxntid 64
{
	.reg .b32 	%r<2>;
	.reg .b32 	%f<2>;
	.reg .b64 	%rd<8>;

	ld.param.u64 	%rd1, [default_function_kernel_2_param_0];
	ld.param.u64 	%rd2, [default_function_kernel_2_param_1];
	cvta.to.global.u64 	%rd3, %rd1;
	cvta.to.global.u64 	%rd4, %rd2;
	mov.u32 	%r1, %tid.x;
	mul.wide.u32 	%rd5, %r1, 4;
	add.s64 	%rd6, %rd4, %rd5;
	ld.global.nc.f32 	%f1, [%rd6];
	add.s64 	%rd7, %rd3, %rd5;
	st.global.f32 	[%rd7], %f1;
	ret;

}
	// .globl	default_function_kernel_11
.visible .entry default_function_kernel_11(
	.param .u64 .ptr .align 1 default_function_kernel_11_param_0,
	.param .u64 .ptr .align 1 default_function_kernel_11_param_1
)
.maxntid 1024
{
	.reg .pred 	%p<5>;
	.reg .b32 	%r<22>;
	.reg .b32 	%f<13>;
	.reg .b64 	%rd<15>;

	ld.param.u64 	%rd3, [default_function_kernel_11_param_0];
	ld.param.u64 	%rd4, [default_function_kernel_11_param_1];
	cvta.to.global.u64 	%rd1, %rd3;
	cvta.to.global.u64 	%rd5, %rd4;
	mov.u32 	%r3, %ctaid.x;
	shl.b32 	%r4, %r3, 2;
	mov.u32 	%r5, %tid.x;
	shr.u32 	%r6, %r5, 8;
	or.b32  	%r1, %r6, %r4;
	shl.b32 	%r7, %r3, 10;
	or.b32  	%r8, %r7, %r5;
	shl.b32 	%r9, %r3, 8;
	shr.u32 	%r10, %r5, 2;
	or.b32  	%r2, %r10, %r9;
	setp.gt.u32 	%p1, %r1, 3968;
	mul.wide.u32 	%rd6, %r8, 4;
	add.s64 	%rd2, %rd5, %rd6;
	@%p1 bra 	$L__BB16_2;
	ld.global.f32 	%f1, [%rd2];
	mul.hi.u32 	%r11, %r2, -2078768499;
	shr.u32 	%r12, %r11, 11;
	mul.wide.u32 	%rd7, %r12, 4;
	add.s64 	%rd8, %rd1, %rd7;
	ld.global.nc.f32 	%f2, [%rd8];
	add.f32 	%f3, %f1, %f2;
	st.global.f32 	[%rd2], %f3;
$L__BB16_2:
	setp.gt.u32 	%p2, %r1, 2944;
	@%p2 bra 	$L__BB16_4;
	ld.global.f32 	%f4, [%rd2+1048576];
	add.s32 	%r13, %r2, 65536;
	mul.hi.u32 	%r14, %r13, -2078768499;
	shr.u32 	%r15, %r14, 11;
	mul.wide.u32 	%rd9, %r15, 4;
	add.s64 	%rd10, %rd1, %rd9;
	ld.global.nc.f32 	%f5, [%rd10];
	add.f32 	%f6, %f4, %f5;
	st.global.f32 	[%rd2+1048576], %f6;
$L__BB16_4:
	setp.gt.u32 	%p3, %r1, 1920;
	@%p3 bra 	$L__BB16_6;
	ld.global.f32 	%f7, [%rd2+2097152];
	add.s32 	%r16, %r2, 131072;
	mul.hi.u32 	%r17, %r16, -2078768499;
	shr.u32 	%r18, %r17, 11;
	mul.wide.u32 	%rd11, %r18, 4;
	add.s64 	%rd12, %rd1, %rd11;
	ld.global.nc.f32 	%f8, [%rd12];
	add.f32 	%f9, %f7, %f8;
	st.global.f32 	[%rd2+2097152], %f9;
$L__BB16_6:
	setp.gt.u32 	%p4, %r1, 896;
	@%p4 bra 	$L__BB16_8;
	ld.global.f32 	%f10, [%rd2+3145728];
	add.s32 	%r19, %r2, 196608;
	mul.hi.u32 	%r20, %r19, -2078768499;
	shr.u32 	%r21, %r20, 11;
	mul.wide.u32 	%rd13, %r21, 4;
	add.s64 	%rd14, %rd1, %rd13;
	ld.global.nc.f32 	%f11, [%rd14];
	add.f32 	%f12, %f10, %f11;
	st.global.f32 	[%rd2+3145728], %f12;
$L__BB16_8:
	ret;

}
	// .globl	default_function_kernel_14
.visible .entry default_function_kernel_14(
	.param .u64 .ptr .align 1 default_function_kernel_14_param_0,
	.param .u64 .ptr .align 1 default_function_kernel_14_param_1
)
.maxntid 64
{
	.reg .b32 	%r<2>;
	.reg .b32 	%f<2>;
	.reg .b64 	%rd<8>;

	ld.param.u64 	%rd1, [default_function_kernel_14_param_0];
	ld.param.u64 	%rd2, [default_function_kernel_14_param_1];
	cvta.to.global.u64 	%rd3, %rd1;
	cvta.to.global.u64 	%rd4, %rd2;
	mov.u32 	%r1, %tid.x;
	mul.wide.u32 	%rd5, %r1, 4;
	add.s64 	%rd6, %rd4, %rd5;
	ld.global.nc.f32 	%f1, [%rd6];
	add.s64 	%rd7, %rd3, %rd5;
	st.global.f32 	[%rd7], %f1;
	ret;

}
	// .globl	default_function_kernel_1
.visible .entry default_function_kernel_1(
	.param .u64 .ptr .align 1 default_function_kernel_1_param_0,
	.param .u64 .ptr .align 1 default_function_kernel_1_param_1,
	.param .u64 .ptr .align 1 default_function_kernel_1_param_2
)
.maxntid 1024
{
	.reg .pred 	%p<12>;
	.reg .b16 	%rs<8>;
	.reg .b32 	%r<49>;
	.reg .b32 	%f<91>;
	.reg .b64 	%rd<15>;

	ld.param.u64 	%rd7, [default_function_kernel_1_param_0];
	ld.param.u64 	%rd8, [default_function_kernel_1_param_1];
	ld.param.u64 	%rd9, [default_function_kernel_1_param_2];
	cvta.to.global.u64 	%rd1, %rd9;
	cvta.to.global.u64 	%rd2, %rd8;
	cvta.to.global.u64 	%rd3, %rd7;
	mov.u32 	%r17, %ctaid.x;
	shl.b32 	%r18, %r17, 2;
	mov.u32 	%r19, %tid.x;
	shr.u32 	%r20, %r19, 8;
	or.b32  	%r44, %r20, %r18;
	shl.b32 	%r21, %r17, 10;
	shl.b32 	%r22, %r17, 9;
	shr.u32 	%r23, %r19, 1;
	shl.b32 	%r24, %r17, 8;
	shr.u32 	%r25, %r19, 2;
	or.b32  	%r47, %r25, %r24;
	or.b32  	%r46, %r23, %r22;
	or.b32  	%r45, %r19, %r21;
	cvt.u16.u32 	%rs2, %r17;
	shl.b16 	%rs3, %rs2, 9;
	cvt.u16.u32 	%rs4, %r23;
	or.b16  	%rs1, %rs3, %rs4;
	mov.b32 	%r48, 0;
$L__BB18_1:
	shr.u32 	%r26, %r46, 1;
	mul.hi.u32 	%r27, %r26, -2078768499;
	shr.u32 	%r28, %r27, 11;
	cvt.u16.u32 	%rs5, %r28;
	mul.lo.s16 	%rs6, %rs5, 7938;
	sub.s16 	%rs7, %rs1, %rs6;
	cvt.u32.u16 	%r29, %rs7;
	mul.hi.u32 	%r30, %r29, 68174085;
	shl.b32 	%r31, %r30, 7;
	add.s32 	%r32, %r45, %r31;
	shr.u32 	%r33, %r45, 1;
	mul.hi.u32 	%r34, %r33, -2113396605;
	shr.u32 	%r35, %r34, 5;
	mul.lo.s32 	%r36, %r35, 126;
	sub.s32 	%r10, %r32, %r36;
	setp.gt.u32 	%p1, %r44, 3968;
	mul.wide.u32 	%rd10, %r45, 4;
	add.s64 	%rd4, %rd3, %rd10;
	@%p1 bra 	$L__BB18_3;
	mov.b32 	%r37, 0;
	st.global.u32 	[%rd4], %r37;
$L__BB18_3:
	setp.gt.u32 	%p2, %r44, 3968;
	mul.hi.u32 	%r38, %r47, 137430297;
	sub.s32 	%r39, %r47, %r38;
	shr.u32 	%r40, %r39, 1;
	add.s32 	%r41, %r40, %r38;
	shr.u32 	%r42, %r41, 11;
	mul.lo.s32 	%r43, %r42, 27;
	mul.wide.u32 	%rd11, %r43, 4;
	add.s64 	%rd5, %rd1, %rd11;
	@%p2 bra 	$L__BB18_5;
	ld.global.f32 	%f1, [%rd4];
	mul.wide.u32 	%rd12, %r10, 4;
	add.s64 	%rd13, %rd2, %rd12;
	ld.global.nc.f32 	%f2, [%rd13];
	ld.global.nc.f32 	%f3, [%rd5];
	fma.rn.f32 	%f4, %f2, %f3, %f1;
	ld.global.nc.f32 	%f5, [%rd13+4];
	ld.global.nc.f32 	%f6, [%rd5+4];
	fma.rn.f32 	%f7, %f5, %f6, %f4;
	ld.global.nc.f32 	%f8, [%rd13+8];
	ld.global.nc.f32 	%f9, [%rd5+8];
	fma.rn.f32 	%f10, %f8, %f9, %f7;
	st.global.f32 	[%rd4], %f10;
$L__BB18_5:
	setp.gt.u32 	%p3, %r44, 3968;
	mul.wide.u32 	%rd14, %r10, 4;
	add.s64 	%rd6, %rd2, %rd14;
	@%p3 bra 	$L__BB18_7;
	ld.global.f32 	%f11, [%rd4];
	ld.global.nc.f32 	%f12, [%rd6+512];
	ld.global.nc.f32 	%f13, [%rd5+12];
	fma.rn.f32 	%f14, %f12, %f13, %f11;
	ld.global.nc.f32 	%f15, [%rd6+516];
	ld.global.nc.f32 	%f16, [%rd5+16];
	fma.rn.f32 	%f17, %f15, %f16, %f14;
	ld.global.nc.f32 	%f18, [%rd6+520];
	ld.global.nc.f32 	%f19, [%rd5+20];
	fma.rn.f32 	%f20, %f18, %f19, %f17;
	st.global.f32 	[%rd4], %f20;
$L__BB18_7:
	setp.gt.u32 	%p4, %r44, 3968;
	@%p4 bra 	$L__BB18_9;
	ld.global.f32 	%f21, [%rd4];
	ld.global.nc.f32 	%f22, [%rd6+1024];
	ld.global.nc.f32 	%f23, [%rd5+24];
	fma.rn.f32 	%f24, %f22, %f23, %f21;
	ld.global.nc.f32 	%f25, [%rd6+1028];
	ld.global.nc.f32 	%f26, [%rd5+28];
	fma.rn.f32 	%f27, %f25, %f26, %f24;
	ld.global.nc.f32 	%f28, [%rd6+1032];
	ld.global.nc.f32 	%f29, [%rd5+32];
	fma.rn.f32 	%f30, %f28, %f29, %f27;
	st.global.f32 	[%rd4], %f30;
$L__BB18_9:
	setp.gt.u32 	%p5, %r44, 3968;
	@%p5 bra 	$L__BB18_11;
	ld.global.f32 	%f31, [%rd4];
	ld.global.nc.f32 	%f32, [%rd6+65536];
	ld.global.nc.f32 	%f33, [%rd5+36];
	fma.rn.f32 	%f34, %f32, %f33, %f31;
	ld.global.nc.f32 	%f35, [%rd6+65540];
	ld.global.nc.f32 	%f36, [%rd5+40];
	fma.rn.f32 	%f37, %f35, %f36, %f34;
	ld.global.nc.f32 	%f38, [%rd6+65544];
	ld.global.nc.f32 	%f39, [%rd5+44];
	fma.rn.f32 	%f40, %f38, %f39, %f37;
	st.global.f32 	[%rd4], %f40;
$L__BB18_11:
	setp.gt.u32 	%p6, %r44, 3968;
	@%p6 bra 	$L__BB18_13;
	ld.global.f32 	%f41, [%rd4];
	ld.global.nc.f32 	%f42, [%rd6+66048];
	ld.global.nc.f32 	%f43, [%rd5+48];
	fma.rn.f32 	%f44, %f42, %f43, %f41;
	ld.global.nc.f32 	%f45, [%rd6+66052];
	ld.global.nc.f32 	%f46, [%rd5+52];
	fma.rn.f32 	%f47, %f45, %f46, %f44;
	ld.global.nc.f32 	%f48, [%rd6+66056];
	ld.global.nc.f32 	%f49, [%rd5+56];
	fma.rn.f32 	%f50, %f48, %f49, %f47;
	st.global.f32 	[%rd4], %f50;
$L__BB18_13:
	setp.gt.u32 	%p7, %r44, 3968;
	@%p7 bra 	$L__BB18_15;
	ld.global.f32 	%f51, [%rd4];
	ld.global.nc.f32 	%f52, [%rd6+66560];
	ld.global.nc.f32 	%f53, [%rd5+60];
	fma.rn.f32 	%f54, %f52, %f53, %f51;
	ld.global.nc.f32 	%f55, [%rd6+66564];
	ld.global.nc.f32 	%f56, [%rd5+64];
	fma.rn.f32 	%f57, %f55, %f56, %f54;
	ld.global.nc.f32 	%f58, [%rd6+66568];
	ld.global.nc.f32 	%f59, [%rd5+68];
	fma.rn.f32 	%f60, %f58, %f59, %f57;
	st.global.f32 	[%rd4], %f60;
$L__BB18_15:
	setp.gt.u32 	%p8, %r44, 3968;
	@%p8 bra 	$L__BB18_17;
	ld.global.f32 	%f61, [%rd4];
	ld.global.nc.f32 	%f62, [%rd6+131072];
	ld.global.nc.f32 	%f63, [%rd5+72];
	fma.rn.f32 	%f64, %f62, %f63, %f61;
	ld.global.nc.f32 	%f65, [%rd6+131076];
	ld.global.nc.f32 	%f66, [%rd5+76];
	fma.rn.f32 	%f67, %f65, %f66, %f64;
	ld.global.nc.f32 	%f68, [%rd6+131080];
	ld.global.nc.f32 	%f69, [%rd5+80];
	fma.rn.f32 	%f70, %f68, %f69, %f67;
	st.global.f32 	[%rd4], %f70;
$L__BB18_17:
	setp.gt.u32 	%p9, %r44, 3968;
	@%p9 bra 	$L__BB18_19;
	ld.global.f32 	%f71, [%rd4];
	ld.global.nc.f32 	%f72, [%rd6+131584];
	ld.global.nc.f32 	%f73, [%rd5+84];
	fma.rn.f32 	%f74, %f72, %f73, %f71;
	ld.global.nc.f32 	%f75, [%rd6+131588];
	ld.global.nc.f32 	%f76, [%rd5+88];
	fma.rn.f32 	%f77, %f75, %f76, %f74;
	ld.global.nc.f32 	%f78, [%rd6+131592];
	ld.global.nc.f32 	%f79, [%rd5+92];
	fma.rn.f32 	%f80, %f78, %f79, %f77;
	st.global.f32 	[%rd4], %f80;
$L__BB18_19:
	setp.gt.u32 	%p10, %r44, 3968;
	@%p10 bra 	$L__BB18_21;
	ld.global.f32 	%f81, [%rd4];
	ld.global.nc.f32 	%f82, [%rd6+132096];
	ld.global.nc.f32 	%f83, [%rd5+96];
	fma.rn.f32 	%f84, %f82, %f83, %f81;
	ld.global.nc.f32 	%f85, [%rd6+132100];
	ld.global.nc.f32 	%f86, [%rd5+100];
	fma.rn.f32 	%f87, %f85, %f86, %f84;
	ld.global.nc.f32 	%f88, [%rd6+132104];
	ld.global.nc.f32 	%f89, [%rd5+104];
	fma.rn.f32 	%f90, %f88, %f89, %f87;
	st.global.f32 	[%rd4], %f90;
$L__BB18_21:
	add.s32 	%r48, %r48, 1;
	add.s32 	%r47, %r47, 65536;
	add.s32 	%r46, %r46, 131072;
	add.s32 	%r45, %r45, 262144;
	add.s32 	%r44, %r44, 1024;
	setp.ne.s32 	%p11, %r48, 4;
	@%p11 bra 	$L__BB18_1;
	ret;

}
	// .globl	default_function_kernel_5
.visible .entry default_function_kernel_5(
	.param .u64 .ptr .align 1 default_function_kernel_5_param_0
)
.maxntid 64
{
	.reg .b32 	%r<2>;
	.reg .b32 	%f<3>;
	.reg .b64 	%rd<5>;

	ld.param.u64 	%rd1, [default_function_kernel_5_param_0];
	cvta.to.global.u64 	%rd2, %rd1;
	mov.u32 	%r1, %tid.x;
	mul.wide.u32 	%rd3, %r1, 4;
	add.s64 	%rd4, %rd2, %rd3;
	ld.global.f32 	%f1, [%rd4];
	add.f32 	%f2, %f1, 0f3727C5AC;
	st.global.f32 	[%rd4], %f2;
	ret;

}
	// .globl	default_function_kernel_7
.visible .entry default_function_kernel_7(
	.param .u64 .ptr .align 1 default_function_kernel_7_param_0,
	.param .u64 .ptr .align 1 default_function_kernel_7_param_1
)
.maxntid 1024
{
	.reg .pred 	%p<5>;
	.reg .b32 	%r<22>;
	.reg .b32 	%f<13>;
	.reg .b64 	%rd<15>;

	ld.param.u64 	%rd3, [default_function_kernel_7_param_0];
	ld.param.u64 	%rd4, [default_function_kernel_7_param_1];
	cvta.to.global.u64 	%rd1, %rd3;
	cvta.to.global.u64 	%rd5, %rd4;
	mov.u32 	%r3, %ctaid.x;
	shl.b32 	%r4, %r3, 2;
	mov.u32 	%r5, %tid.x;
	shr.u32 	%r6, %r5, 8;
	or.b32  	%r1, %r6, %r4;
	shl.b32 	%r7, %r3, 10;
	or.b32  	%r8, %r7, %r5;
	shl.b32 	%r9, %r3, 8;
	shr.u32 	%r10, %r5, 2;
	or.b32  	%r2, %r10, %r9;
	setp.gt.u32 	%p1, %r1, 3968;
	mul.wide.u32 	%rd6, %r8, 4;
	add.s64 	%rd2, %rd5, %rd6;
	@%p1 bra 	$L__BB20_2;
	ld.global.f32 	%f1, [%rd2];
	mul.hi.u32 	%r11, %r2, -2078768499;
	shr.u32 	%r12, %r11, 11;
	mul.wide.u32 	%rd7, %r12, 4;
	add.s64 	%rd8, %rd1, %rd7;
	ld.global.nc.f32 	%f2, [%rd8];
	div.rn.f32 	%f3, %f1, %f2;
	st.global.f32 	[%rd2], %f3;
$L__BB20_2:
	setp.gt.u32 	%p2, %r1, 2944;
	@%p2 bra 	$L__BB20_4;
	ld.global.f32 	%f4, [%rd2+1048576];
	add.s32 	%r13, %r2, 65536;
	mul.hi.u32 	%r14, %r13, -2078768499;
	shr.u32 	%r15, %r14, 11;
	mul.wide.u32 	%rd9, %r15, 4;
	add.s64 	%rd10, %rd1, %rd9;
	ld.global.nc.f32 	%f5, [%rd10];
	div.rn.f32 	%f6, %f4, %f5;
	st.global.f32 	[%rd2+1048576], %f6;
$L__BB20_4:
	setp.gt.u32 	%p3, %r1, 1920;
	@%p3 bra 	$L__BB20_6;
	ld.global.f32 	%f7, [%rd2+2097152];
	add.s32 	%r16, %r2, 131072;
	mul.hi.u32 	%r17, %r16, -2078768499;
	shr.u32 	%r18, %r17, 11;
	mul.wide.u32 	%rd11, %r18, 4;
	add.s64 	%rd12, %rd1, %rd11;
	ld.global.nc.f32 	%f8, [%rd12];
	div.rn.f32 	%f9, %f7, %f8;
	st.global.f32 	[%rd2+2097152], %f9;
$L__BB20_6:
	setp.gt.u32 	%p4, %r1, 896;
	@%p4 bra 	$L__BB20_8;
	ld.global.f32 	%f10, [%rd2+3145728];
	add.s32 	%r19, %r2, 196608;
	mul.hi.u32 	%r20, %r19, -2078768499;
	shr.u32 	%r21, %r20, 11;
	mul.wide.u32 	%rd13, %r21, 4;
	add.s64 	%rd14, %rd1, %rd13;
	ld.global.nc.f32 	%f11, [%rd14];
	div.rn.f32 	%f12, %f10, %f11;
	st.global.f32 	[%rd2+3145728], %f12;
$L__BB20_8:
	ret;

}
	// .globl	default_function_kernel_21
.visible .entry default_function_kernel_21(
	.param .u64 .ptr .align 1 default_function_kernel_21_param_0,
	.param .u64 .ptr .align 1 default_function_kernel_21_param_1
)
.maxntid 1024
{
	.reg .pred 	%p<5>;
	.reg .b32 	%r<19>;
	.reg .b32 	%f<13>;
	.reg .b64 	%rd<15>;

	ld.param.u64 	%rd3, [default_function_kernel_21_param_0];
	ld.param.u64 	%rd4, [default_function_kernel_21_param_1];
	cvta.to.global.u64 	%rd1, %rd3;
	cvta.to.global.u64 	%rd5, %rd4;
	mov.u32 	%r1, %ctaid.x;
	shl.b32 	%r3, %r1, 10;
	mov.u32 	%r4, %tid.x;
	or.b32  	%r5, %r3, %r4;
	shl.b32 	%r6, %r1, 6;
	shr.u32 	%r7, %r4, 4;
	or.b32  	%r2, %r7, %r6;
	setp.gt.u32 	%p1, %r1, 960;
	mul.wide.u32 	%rd6, %r5, 4;
	add.s64 	%rd2, %rd5, %rd6;
	@%p1 bra 	$L__BB21_2;
	ld.global.f32 	%f1, [%rd2];
	mul.hi.u32 	%r8, %r2, -2006701681;
	shr.u32 	%r9, %r8, 9;
	mul.wide.u32 	%rd7, %r9, 4;
	add.s64 	%rd8, %rd1, %rd7;
	ld.global.nc.f32 	%f2, [%rd8];
	mul.f32 	%f3, %f1, %f2;
	st.global.f32 	[%rd2], %f3;
$L__BB21_2:
	setp.gt.u32 	%p2, %r1, 704;
	@%p2 bra 	$L__BB21_4;
	ld.global.f32 	%f4, [%rd2+1048576];
	add.s32 	%r10, %r2, 16384;
	mul.hi.u32 	%r11, %r10, -2006701681;
	shr.u32 	%r12, %r11, 9;
	mul.wide.u32 	%rd9, %r12, 4;
	add.s64 	%rd10, %rd1, %rd9;
	ld.global.nc.f32 	%f5, [%rd10];
	mul.f32 	%f6, %f4, %f5;
	st.global.f32 	[%rd2+1048576], %f6;
$L__BB21_4:
	setp.gt.u32 	%p3, %r1, 448;
	@%p3 bra 	$L__BB21_6;
	ld.global.f32 	%f7, [%rd2+2097152];
	add.s32 	%r13, %r2, 32768;
	mul.hi.u32 	%r14, %r13, -2006701681;
	shr.u32 	%r15, %r14, 9;
	mul.wide.u32 	%rd11, %r15, 4;
	add.s64 	%rd12, %rd1, %rd11;
	ld.global.nc.f32 	%f8, [%rd12];
	mul.f32 	%f9, %f7, %f8;
	st.global.f32 	[%rd2+2097152], %f9;
$L__BB21_6:
	setp.gt.u32 	%p4, %r1, 192;
	@%p4 bra 	$L__BB21_8;
	ld.global.f32 	%f10, [%rd2+3145728];
	add.s32 	%r16, %r2, 49152;
	mul.hi.u32 	%r17, %r16, -2006701681;
	shr.u32 	%r18, %r17, 9;
	mul.wide.u32 	%rd13, %r18, 4;
	add.s64 	%rd14, %rd1, %rd13;
	ld.global.nc.f32 	%f11, [%rd14];
	mul.f32 	%f12, %f10, %f11;
	st.global.f32 	[%rd2+3145728], %f12;
$L__BB21_8:
	ret;

}
	// .globl	default_function_kernel
.visible .entry default_function_kernel(
	.param .u64 .ptr .align 1 default_function_kernel_param_0,
	.param .u64 .ptr .align 1 default_function_kernel_param_1
)
.maxntid 1024
{
	.reg .b32 	%r<5>;
	.reg .b32 	%f<2>;
	.reg .b64 	%rd<8>;

	ld.param.u64 	%rd1, [default_function_kernel_param_0];
	ld.param.u64 	%rd2, [default_function_kernel_param_1];
	cvta.to.global.u64 	%rd3, %rd1;
	cvta.to.global.u64 	%rd4, %rd2;
	mov.u32 	%r1, %ctaid.x;
	shl.b32 	%r2, %r1, 10;
	mov.u32 	%r3, %tid.x;
	or.b32  	%r4, %r2, %r3;
	mul.wide.u32 	%rd5, %r4, 4;
	add.s64 	%rd6, %rd4, %rd5;
	ld.global.nc.f32 	%f1, [%rd6];
	add.s64 	%rd7, %rd3, %rd5;
	st.global.f32 	[%rd7], %f1;
	ret;

}
	// .globl	default_function_kernel_22
.visible .entry default_function_kernel_22(
	.param .u64 .ptr .align 1 default_function_kernel_22_param_0,
	.param .u64 .ptr .align 1 default_function_kernel_22_param_1
)
.maxntid 64
{
	.reg .b32 	%r<2>;
	.reg .b32 	%f<2>;
	.reg .b64 	%rd<7>;

	ld.param.u64 	%rd1, [default_function_kernel_22_param_0];
	ld.param.u64 	%rd2, [default_function_kernel_22_param_1];
	cvta.to.global.u64 	%rd3, %rd1;
	cvta.to.global.u64 	%rd4, %rd2;
	ld.global.nc.f32 	%f1, [%rd4];
	mov.u32 	%r1, %tid.x;
	mul.wide.u32 	%rd5, %r1, 4;
	add.s64 	%rd6, %rd3, %rd5;
	st.global.f32 	[%rd6], %f1;
	ret;

}
	// .globl	default_function_kernel_16
.visible .entry default_function_kernel_16(
	.param .u64 .ptr .align 1 default_function_kernel_16_param_0,
	.param .u64 .ptr .align 1 default_function_kernel_16_param_1
)
.maxntid 64
{
	.reg .b32 	%r<2>;
	.reg .b32 	%f<2>;
	.reg .b64 	%rd<8>;

	ld.param.u64 	%rd1, [default_function_kernel_16_param_0];
	ld.param.u64 	%rd2, [default_function_kernel_16_param_1];
	cvta.to.global.u64 	%rd3, %rd1;
	cvta.to.global.u64 	%rd4, %rd2;
	mov.u32 	%r1, %tid.x;
	mul.wide.u32 	%rd5, %r1, 4;
	add.s64 	%rd6, %rd4, %rd5;
	ld.global.nc.f32 	%f1, [%rd6];
	add.s64 	%rd7, %rd3, %rd5;
	st.global.f32 	[%rd7], %f1;
	ret;

}


// ===== COMPILED SASS (sm_100) =====

	.target	sm_100

	.elftype	@"ET_EXEC"


//--------------------- .note.nv.tkinfo           --------------------------
	.section	.note.nv.tkinfo,"",@"SHT_NOTE"
	.sectionflags	@"SHF_NOTE_NV_TKINFO"
	.tkinfo
        /*0018*/ 	.word	0x00000002
        /*0030*/ 	.string	""
        /*0030*/ 	.string	"ptxas"
        /*0030*/ 	.string	"Cuda compilation tools, release 13.0, V13.0.88"
        /*0030*/ 	.string	"Build cuda_13.0.r13.0/compiler.36424714_0"
        /*0030*/ 	.string	"-arch sm_100 -m 64 "



//--------------------- .note.nv.cuinfo           --------------------------
	.section	.note.nv.cuinfo,"",@"SHT_NOTE"
	.sectionflags	@"SHF_NOTE_NV_CUINFO"
        /*0018*/ 	.short	0x0002
        /*001a*/ 	.short	0x0064
        /*001c*/ 	.short	0x0082
	.zero		2


//--------------------- .nv.info                  --------------------------
	.section	.nv.info,"",@"SHT_CUDA_INFO"
	.align	4


	//----- nvinfo : EIATTR_REGCOUNT
	.align		4
        /*0000*/ 	.byte	0x04, 0x2f
        /*0002*/ 	.short	(.L_1 - .L_0)
	.align		4
.L_0:
        /*0004*/ 	.word	index@(default_function_kernel_3)
        /*0008*/ 	.word	0x00000014


	//----- nvinfo : EIATTR_FRAME_SIZE
	.align		4
.L_1:
        /*000c*/ 	.byte	0x04, 0x11
        /*000e*/ 	.short	(.L_3 - .L_2)
	.align		4
.L_2:
        /*0010*/ 	.word	index@(default_function_kernel_3)
        /*0014*/ 	.word	0x00000000


	//----- nvinfo : EIATTR_REGCOUNT
	.align		4
.L_3:
        /*0018*/ 	.byte	0x04, 0x2f
        /*001a*/ 	.short	(.L_5 - .L_4)
	.align		4
.L_4:
        /*001c*/ 	.word	index@(default_function_kernel_12)
        /*0020*/ 	.word	0x00000008


	//----- nvinfo : EIATTR_FRAME_SIZE
	.align		4
.L_5:
        /*0024*/ 	.byte	0x04, 0x11
        /*0026*/ 	.short	(.L_7 - .L_6)
	.align		4
.L_6:
        /*0028*/ 	.word	index@(default_function_kernel_12)
        /*002c*/ 	.word	0x00000000


	//----- nvinfo : EIATTR_REGCOUNT
	.align		4
.L_7:
        /*0030*/ 	.byte	0x04, 0x2f
        /*0032*/ 	.short	(.L_9 - .L_8)
	.align		4
.L_8:
        /*0034*/ 	.word	index@(default_function_kernel_19)
        /*0038*/ 	.word	0x00000013


	//----- nvinfo : EIATTR_FRAME_SIZE
	.align		4
.L_9:
        /*003c*/ 	.byte	0x04, 0x11
        /*003e*/ 	.short	(.L_11 - .L_10)
	.align		4
.L_10:
        /*0040*/ 	.word	index@($__internal_3_$__cuda_sm3x_div_rn_noftz_f32_slowpath)
        /*0044*/ 	.word	0x00000000


	//----- nvinfo : EIATTR_FRAME_SIZE
	.align		4
.L_11:
        /*0048*/ 	.byte	0x04, 0x11
        /*004a*/ 	.short	(.L_13 - .L_12)
	.align		4
.L_12:
        /*004c*/ 	.word	index@(default_function_kernel_19)
        /*0050*/ 	.word	0x00000000


	//----- nvinfo : EIATTR_REGCOUNT
	.align		4
.L_13:
        /*0054*/ 	.byte	0x04, 0x2f
        /*0056*/ 	.short	(.L_15 - .L_14)
	.align		4
.L_14:
        /*0058*/ 	.word	index@(default_function_kernel_13)
        /*005c*/ 	.word	0x00000020


	//----- nvinfo : EIATTR_FRAME_SIZE
	.align		4
.L_15:
        /*0060*/ 	.byte	0x04, 0x11
        /*0062*/ 	.short	(.L_17 - .L_16)
	.align		4
.L_16:
        /*0064*/ 	.word	index@(default_function_kernel_13)
        /*0068*/ 	.word	0x00000000


	//----- nvinfo : EIATTR_REGCOUNT
	.align		4
.L_17:
        /*006c*/ 	.byte	0x04, 0x2f
        /*006e*/ 	.short	(.L_19 - .L_18)
	.align		4
.L_18:
        /*0070*/ 	.word	index@(default_function_kernel_10)
        /*0074*/ 	.word	0x0000000a


	//----- nvinfo : EIATTR_FRAME_SIZE
	.align		4
.L_19:
        /*0078*/ 	.byte	0x04, 0x11
        /*007a*/ 	.short	(.L_21 - .L_20)
	.align		4
.L_20:
        /*007c*/ 	.word	index@(default_function_kernel_10)
        /*0080*/ 	.word	0x00000000


	//----- nvinfo : EIATTR_REGCOUNT
	.align		4
.L_21:
        /*0084*/ 	.byte	0x04, 0x2f
        /*0086*/ 	.short	(.L_23 - .L_22)
	.align		4
.L_22:
        /*0088*/ 	.word	index@(default_function_kernel_18)
        /*008c*/ 	.word	0x0000000c


	//----- nvinfo : EIATTR_FRAME_SIZE
	.align		4
.L_23:
        /*0090*/ 	.byte	0x04, 0x11
        /*0092*/ 	.short	(.L_25 - .L_24)
	.align		4
.L_24:
        /*0094*/ 	.word	index@($__internal_2_$__cuda_sm20_sqrt_rn_f32_slowpath)
        /*0098*/ 	.word	0x00000000


	//----- nvinfo : EIATTR_FRAME_SIZE
	.align		4
.L_25:
        /*009c*/ 	.byte	0x04, 0x11
        /*009e*/ 	.short	(.L_27 - .L_26)
	.align		4
.L_26:
        /*00a0*/ 	.word	index@(default_function_kernel_18)
        /*00a4*/ 	.word	0x00000000


	//----- nvinfo : EIATTR_REGCOUNT
	.align		4
.L_27:
        /*00a8*/ 	.byte	0x04, 0x2f
        /*00aa*/ 	.short	(.L_29 - .L_28)
	.align		4
.L_28:
        /*00ac*/ 	.word	index@(default_function_kernel_6)
        /*00b0*/ 	.word	0x0000000c


	//----- nvinfo : EIATTR_FRAME_SIZE
	.align		4
.L_29:
        /*00b4*/ 	.byte	0x04, 0x11
        /*00b6*/ 	.short	(.L_31 - .L_30)
	.align		4
.L_30:
        /*00b8*/ 	.word	index@($__internal_1_$__cuda_sm20_sqrt_rn_f32_slowpath)
        /*00bc*/ 	.word	0x00000000


	//----- nvinfo : EIATTR_FRAME_SIZE
	.align		4
.L_31:
        /*00c0*/ 	.byte	0x04, 0x11
        /*00c2*/ 	.short	(.L_33 - .L_32)
	.align		4
.L_32:
        /*00c4*/ 	.word	index@(default_function_kernel_6)
        /*00c8*/ 	.word	0x00000000


	//----- nvinfo : EIATTR_REGCOUNT
	.align		4
.L_33:
        /*00cc*/ 	.byte	0x04, 0x2f
        /*00ce*/ 	.short	(.L_35 - .L_34)
	.align		4
.L_34:
        /*00d0*/ 	.word	index@(default_function_kernel_24)
        /*00d4*/ 	.word	0x00000012


	//----- nvinfo : EIATTR_FRAME_SIZE
	.align		4
.L_35:
        /*00d8*/ 	.byte	0x04, 0x11
        /*00da*/ 	.short	(.L_37 - .L_36)
	.align		4
.L_36:
        /*00dc*/ 	.word	index@(default_function_kernel_24)
        /*00e0*/ 	.word	0x00000000


	//----- nvinfo : EIATTR_REGCOUNT
	.align		4
.L_37:
        /*00e4*/ 	.byte	0x04, 0x2f
        /*00e6*/ 	.short	(.L_39 - .L_38)
	.align		4
.L_38:
        /*00e8*/ 	.word	index@(default_function_kernel_17)
        /*00ec*/ 	.word	0x00000008


	//----- nvinfo : EIATTR_FRAME_SIZE
	.align		4
.L_39:
        /*00f0*/ 	.byte	0x04, 0x11
        /*00f2*/ 	.short	(.L_41 - .L_40)
	.align		4
.L_40:
        /*00f4*/ 	.word	index@(default_function_kernel_17)
        /*00f8*/ 	.word	0x00000000


	//----- nvinfo : EIATTR_REGCOUNT
	.align		4
.L_41:
        /*00fc*/ 	.byte	0x04, 0x2f
        /*00fe*/ 	.short	(.L_43 - .L_42)
	.align		4
.L_42:
        /*0100*/ 	.word	index@(default_function_kernel_9)
        /*0104*/ 	.word	0x00000014


	//----- nvinfo : EIATTR_FRAME_SIZE
	.align		4
.L_43:
        /*0108*/ 	.byte	0x04, 0x11
        /*010a*/ 	.short	(.L_45 - .L_44)
	.align		4
.L_44:
        /*010c*/ 	.word	index@(default_function_kernel_9)
        /*0110*/ 	.word	0x00000000


	//----- nvinfo : EIATTR_REGCOUNT
	.align		4
.L_45:
        /*0114*/ 	.byte	0x04, 0x2f
        /*0116*/ 	.short	(.L_47 - .L_46)
	.align		4
.L_46:
        /*0118*/ 	.word	index@(default_function_kernel_20)
        /*011c*/ 	.word	0x0000000a


	//----- nvinfo : EIATTR_FRAME_SIZE
	.align		4
.L_47:
        /*0120*/ 	.byte	0x04, 0x11
        /*0122*/ 	.short	(.L_49 - .L_48)
	.align		4
.L_48:
        /*0124*/ 	.word	index@(default_function_kernel_20)
        /*0128*/ 	.word	0x00000000


	//----- nvinfo : EIATTR_REGCOUNT
	.align		4
.L_49:
        /*012c*/ 	.byte	0x04, 0x2f
        /*012e*/ 	.short	(.L_51 - .L_50)
	.align		4
.L_50:
        /*0130*/ 	.word	index@(default_function_kernel_8)
        /*0134*/ 	.word	0x0000000a


	//----- nvinfo : EIATTR_FRAME_SIZE
	.align		4
.L_51:
        /*0138*/ 	.byte	0x04, 0x11
        /*013a*/ 	.short	(.L_53 - .L_52)
	.align		4
.L_52:
        /*013c*/ 	.word	index@(default_function_kernel_8)
        /*0140*/ 	.word	0x00000000


	//----- nvinfo : EIATTR_REGCOUNT
	.align		4
.L_53:
        /*0144*/ 	.byte	0x04, 0x2f
        /*0146*/ 	.short	(.L_55 - .L_54)
	.align		4
.L_54:
        /*0148*/ 	.word	index@(default_function_kernel_4)
        /*014c*/ 	.word	0x0000000a


	//----- nvinfo : EIATTR_FRAME_SIZE
	.align		4
.L_55:
        /*0150*/ 	.byte	0x04, 0x11
        /*0152*/ 	.short	(.L_57 - .L_56)
	.align		4
.L_56:
        /*0154*/ 	.word	index@(default_function_kernel_4)
        /*0158*/ 	.word	0x00000000


	//----- nvinfo : EIATTR_REGCOUNT
	.align		4
.L_57:
        /*015c*/ 	.byte	0x04, 0x2f
        /*015e*/ 	.short	(.L_59 - .L_58)
	.align		4
.L_58:
        /*0160*/ 	.word	index@(default_function_kernel_23)
        /*0164*/ 	.word	0x00000016


	//----- nvinfo : EIATTR_FRAME_SIZE
	.align		4
.L_59:
        /*0168*/ 	.byte	0x04, 0x11
        /*016a*/ 	.short	(.L_61 - .L_60)
	.align		4
.L_60:
        /*016c*/ 	.word	index@(default_function_kernel_23)
        /*0170*/ 	.word	0x00000000


	//----- nvinfo : EIATTR_REGCOUNT
	.align		4
.L_61:
        /*0174*/ 	.byte	0x04, 0x2f
        /*0176*/ 	.short	(.L_63 - .L_62)
	.align		4
.L_62:
        /*0178*/ 	.word	index@(default_function_kernel_15)
        /*017c*/ 	.word	0x00000016


	//----- nvinfo : EIATTR_FRAME_SIZE
	.align		4
.L_63:
        /*0180*/ 	.byte	0x04, 0x11
        /*0182*/ 	.short	(.L_65 - .L_64)
	.align		4
.L_64:
        /*0184*/ 	.word	index@(default_function_kernel_15)
        /*0188*/ 	.word	0x00000000


	//----- nvinfo : EIATTR_REGCOUNT
	.align		4
.L_65:
        /*018c*/ 	.byte	0x04, 0x2f
        /*018e*/ 	.short	(.L_67 - .L_66)
	.align		4
.L_66:
        /*0190*/ 	.word	index@(default_function_kernel_2)
        /*0194*/ 	.word	0x0000000a


	//----- nvinfo : EIATTR_FRAME_SIZE
	.align		4
.L_67:
        /*0198*/ 	.byte	0x04, 0x11
        /*019a*/ 	.short	(.L_69 - .L_68)
	.align		4
.L_68:
        /*019c*/ 	.word	index@(default_function_kernel_2)
        /*01a0*/ 	.word	0x00000000


	//----- nvinfo : EIATTR_REGCOUNT
	.align		4
.L_69:
        /*01a4*/ 	.byte	0x04, 0x2f
        /*01a6*/ 	.short	(.L_71 - .L_70)
	.align		4
.L_70:
        /*01a8*/ 	.word	index@(default_function_kernel_11)
        /*01ac*/ 	.word	0x00000014


	//----- nvinfo : EIATTR_FRAME_SIZE
	.align		4
.L_71:
        /*01b0*/ 	.byte	0x04, 0x11
        /*01b2*/ 	.short	(.L_73 - .L_72)
	.align		4
.L_72:
        /*01b4*/ 	.word	index@(default_function_kernel_11)
        /*01b8*/ 	.word	0x00000000


	//----- nvinfo : EIATTR_REGCOUNT
	.align		4
.L_73:
        /*01bc*/ 	.byte	0x04, 0x2f
        /*01be*/ 	.short	(.L_75 - .L_74)
	.align		4
.L_74:
        /*01c0*/ 	.word	index@(default_function_kernel_14)
        /*01c4*/ 	.word	0x0000000a


	//----- nvinfo : EIATTR_FRAME_SIZE
	.align		4
.L_75:
        /*01c8*/ 	.byte	0x04, 0x11
        /*01ca*/ 	.short	(.L_77 - .L_76)
	.align		4
.L_76:
        /*01cc*/ 	.word	index@(default_function_kernel_14)
        /*01d0*/ 	.word	0x00000000


	//----- nvinfo : EIATTR_REGCOUNT
	.align		4
.L_77:
        /*01d4*/ 	.byte	0x04, 0x2f
        /*01d6*/ 	.short	(.L_79 - .L_78)
	.align		4
.L_78:
        /*01d8*/ 	.word	index@(default_function_kernel_1)
        /*01dc*/ 	.word	0x0000001d


	//----- nvinfo : EIATTR_FRAME_SIZE
	.align		4
.L_79:
        /*01e0*/ 	.byte	0x04, 0x11
        /*01e2*/ 	.short	(.L_81 - .L_80)
	.align		4
.L_80:
        /*01e4*/ 	.word	index@(default_function_kernel_1)
        /*01e8*/ 	.word	0x00000000


	//----- nvinfo : EIATTR_REGCOUNT
	.align		4
.L_81:
        /*01ec*/ 	.byte	0x04, 0x2f
        /*01ee*/ 	.short	(.L_83 - .L_82)
	.align		4
.L_82:
        /*01f0*/ 	.word	index@(default_function_kernel_5)
        /*01f4*/ 	.word	0x00000008


	//----- nvinfo : EIATTR_FRAME_SIZE
	.align		4
.L_83:
        /*01f8*/ 	.byte	0x04, 0x11
        /*01fa*/ 	.short	(.L_85 - .L_84)
	.align		4
.L_84:
        /*01fc*/ 	.word	index@(default_function_kernel_5)
        /*0200*/ 	.word	0x00000000


	//----- nvinfo : EIATTR_REGCOUNT
	.align		4
.L_85:
        /*0204*/ 	.byte	0x04, 0x2f
        /*0206*/ 	.short	(.L_87 - .L_86)
	.align		4
.L_86:
        /*0208*/ 	.word	index@(default_function_kernel_7)
        /*020c*/ 	.word	0x00000013


	//----- nvinfo : EIATTR_FRAME_SIZE
	.align		4
.L_87:
        /*0210*/ 	.byte	0x04, 0x11
        /*0212*/ 	.short	(.L_89 - .L_88)
	.align		4
.L_88:
        /*0214*/ 	.word	index@($__internal_0_$__cuda_sm3x_div_rn_noftz_f32_slowpath)
        /*0218*/ 	.word	0x00000000


	//----- nvinfo : EIATTR_FRAME_SIZE
	.align		4
.L_89:
        /*021c*/ 	.byte	0x04, 0x11
        /*021e*/ 	.short	(.L_91 - .L_90)
	.align		4
.L_90:
        /*0220*/ 	.word	index@(default_function_kernel_7)
        /*0224*/ 	.word	0x00000000


	//----- nvinfo : EIATTR_REGCOUNT
	.align		4
.L_91:
        /*0228*/ 	.byte	0x04, 0x2f
        /*022a*/ 	.short	(.L_93 - .L_92)
	.align		4
.L_92:
        /*022c*/ 	.word	index@(default_function_kernel_21)
        /*0230*/ 	.word	0x00000016


	//----- nvinfo : EIATTR_FRAME_SIZE
	.align		4
.L_93:
        /*0234*/ 	.byte	0x04, 0x11
        /*0236*/ 	.short	(.L_95 - .L_94)
	.align		4
.L_94:
        /*0238*/ 	.word	index@(default_function_kernel_21)
        /*023c*/ 	.word	0x00000000


	//----- nvinfo : EIATTR_REGCOUNT
	.align		4
.L_95:
        /*0240*/ 	.byte	0x04, 0x2f
        /*0242*/ 	.short	(.L_97 - .L_96)
	.align		4
.L_96:
        /*0244*/ 	.word	index@(default_function_kernel)
        /*0248*/ 	.word	0x0000000a


	//----- nvinfo : EIATTR_FRAME_SIZE
	.align		4
.L_97:
        /*024c*/ 	.byte	0x04, 0x11
        /*024e*/ 	.short	(.L_99 - .L_98)
	.align		4
.L_98:
        /*0250*/ 	.word	index@(default_function_kernel)
        /*0254*/ 	.word	0x00000000


	//----- nvinfo : EIATTR_REGCOUNT
	.align		4
.L_99:
        /*0258*/ 	.byte	0x04, 0x2f
        /*025a*/ 	.short	(.L_101 - .L_100)
	.align		4
.L_100:
        /*025c*/ 	.word	index@(default_function_kernel_22)
        /*0260*/ 	.word	0x0000000a


	//----- nvinfo : EIATTR_FRAME_SIZE
	.align		4
.L_101:
        /*0264*/ 	.byte	0x04, 0x11
        /*0266*/ 	.short	(.L_103 - .L_102)
	.align		4
.L_102:
        /*0268*/ 	.word	index@(default_function_kernel_22)
        /*026c*/ 	.word	0x00000000


	//----- nvinfo : EIATTR_REGCOUNT
	.align		4
.L_103:
        /*0270*/ 	.byte	0x04, 0x2f
        /*0272*/ 	.short	(.L_105 - .L_104)
	.align		4
.L_104:
        /*0274*/ 	.word	index@(default_function_kernel_16)
        /*0278*/ 	.word	0x0000000a


	//----- nvinfo : EIATTR_FRAME_SIZE
	.align		4
.L_105:
        /*027c*/ 	.byte	0x04, 0x11
        /*027e*/ 	.short	(.L_107 - .L_106)
	.align		4
.L_106:
        /*0280*/ 	.word	index@(default_function_kernel_16)
        /*0284*/ 	.word	0x00000000


	//----- nvinfo : EIATTR_MIN_STACK_SIZE
	.align		4
.L_107:
        /*0288*/ 	.byte	0x04, 0x12
        /*028a*/ 	.short	(.L_109 - .L_108)
	.align		4
.L_108:
        /*028c*/ 	.word	index@(default_function_kernel_16)
        /*0290*/ 	.word	0x00000000


	//----- nvinfo : EIATTR_MIN_STACK_SIZE
	.align		4
.L_109:
        /*0294*/ 	.byte	0x04, 0x12
        /*0296*/ 	.short	(.L_111 - .L_110)
	.align		4
.L_110:
        /*0298*/ 	.word	index@(default_function_kernel_22)
        /*029c*/ 	.word	0x00000000


	//----- nvinfo : EIATTR_MIN_STACK_SIZE
	.align		4
.L_111:
        /*02a0*/ 	.byte	0x04, 0x12
        /*02a2*/ 	.short	(.L_113 - .L_112)
	.align		4
.L_112:
        /*02a4*/ 	.word	index@(default_function_kernel)
        /*02a8*/ 	.word	0x00000000


	//----- nvinfo : EIATTR_MIN_STACK_SIZE
	.align		4
.L_113:
        /*02ac*/ 	.byte	0x04, 0x12
        /*02ae*/ 	.short	(.L_115 - .L_114)
	.align		4
.L_114:
        /*02b0*/ 	.word	index@(default_function_kernel_21)
        /*02b4*/ 	.word	0x00000000


	//----- nvinfo : EIATTR_MIN_STACK_SIZE
	.align		4
.L_115:
        /*02b8*/ 	.byte	0x04, 0x12
        /*02ba*/ 	.short	(.L_117 - .L_116)
	.align		4
.L_116:
        /*02bc*/ 	.word	index@(default_function_kernel_7)
        /*02c0*/ 	.word	0x00000000


	//----- nvinfo : EIATTR_MIN_STACK_SIZE
	.align		4
.L_117:
        /*02c4*/ 	.byte	0x04, 0x12
        /*02c6*/ 	.short	(.L_119 - .L_118)
	.align		4
.L_118:
        /*02c8*/ 	.word	index@(default_function_kernel_5)
        /*02cc*/ 	.word	0x00000000


	//----- nvinfo : EIATTR_MIN_STACK_SIZE
	.align		4
.L_119:
        /*02d0*/ 	.byte	0x04, 0x12
        /*02d2*/ 	.short	(.L_121 - .L_120)
	.align		4
.L_120:
        /*02d4*/ 	.word	index@(default_function_kernel_1)
        /*02d8*/ 	.word	0x00000000


	//----- nvinfo : EIATTR_MIN_STACK_SIZE
	.align		4
.L_121:
        /*02dc*/ 	.byte	0x04, 0x12
        /*02de*/ 	.short	(.L_123 - .L_122)
	.align		4
.L_122:
        /*02e0*/ 	.word	index@(default_function_kernel_14)
        /*02e4*/ 	.word	0x00000000


	//----- nvinfo : EIATTR_MIN_STACK_SIZE
	.align		4
.L_123:
        /*02e8*/ 	.byte	0x04, 0x12
        /*02ea*/ 	.short	(.L_125 - .L_124)
	.align		4
.L_124:
        /*02ec*/ 	.word	index@(default_function_kernel_11)
        /*02f0*/ 	.word	0x00000000


	//----- nvinfo : EIATTR_MIN_STACK_SIZE
	.align		4
.L_125:
        /*02f4*/ 	.byte	0x04, 0x12
        /*02f6*/ 	.short	(.L_127 - .L_126)
	.align		4
.L_126:
        /*02f8*/ 	.word	index@(default_function_kernel_2)
        /*02fc*/ 	.word	0x00000000


	//----- nvinfo : EIATTR_MIN_STACK_SIZE
	.align		4
.L_127:
        /*0300*/ 	.byte	0x04, 0x12
        /*0302*/ 	.short	(.L_129 - .L_128)
	.align		4
.L_128:
        /*0304*/ 	.word	index@(default_function_kernel_15)
        /*0308*/ 	.word	0x00000000


	//----- nvinfo : EIATTR_MIN_STACK_SIZE
	.align		4
.L_129:
        /*030c*/ 	.byte	0x04, 0x12
        /*030e*/ 	.short	(.L_131 - .L_130)
	.align		4
.L_130:
        /*0310*/ 	.word	index@(default_function_kernel_23)
        /*0314*/ 	.word	0x00000000


	//----- nvinfo : EIATTR_MIN_STACK_SIZE
	.align		4
.L_131:
        /*0318*/ 	.byte	0x04, 0x12
        /*031a*/ 	.short	(.L_133 - .L_132)
	.align		4
.L_132:
        /*031c*/ 	.word	index@(default_function_kernel_4)
        /*0320*/ 	.word	0x00000000


	//----- nvinfo : EIATTR_MIN_STACK_SIZE
	.align		4
.L_133:
        /*0324*/ 	.byte	0x04, 0x12
        /*0326*/ 	.short	(.L_135 - .L_134)
	.align		4
.L_134:
        /*0328*/ 	.word	index@(default_function_kernel_8)
        /*032c*/ 	.word	0x00000000


	//----- nvinfo : EIATTR_MIN_STACK_SIZE
	.align		4
.L_135:
        /*0330*/ 	.byte	0x04, 0x12
        /*0332*/ 	.short	(.L_137 - .L_136)
	.align		4
.L_136:
        /*0334*/ 	.word	index@(default_function_kernel_20)
        /*0338*/ 	.word	0x00000000


	//----- nvinfo : EIATTR_MIN_STACK_SIZE
	.align		4
.L_137:
        /*033c*/ 	.byte	0x04, 0x12
        /*033e*/ 	.short	(.L_139 - .L_138)
	.align		4
.L_138:
        /*0340*/ 	.word	index@(default_function_kernel_9)
        /*0344*/ 	.word	0x00000000


	//----- nvinfo : EIATTR_MIN_STACK_SIZE
	.align		4
.L_139:
        /*0348*/ 	.byte	0x04, 0x12
        /*034a*/ 	.short	(.L_141 - .L_140)
	.align		4
.L_140:
        /*034c*/ 	.word	index@(default_function_kernel_17)
        /*0350*/ 	.word	0x00000000


	//----- nvinfo : EIATTR_MIN_STACK_SIZE
	.align		4
.L_141:
        /*0354*/ 	.byte	0x04, 0x12
        /*0356*/ 	.short	(.L_143 - .L_142)
	.align		4
.L_142:
        /*0358*/ 	.word	index@(default_function_kernel_24)
        /*035c*/ 	.word	0x00000000


	//----- nvinfo : EIATTR_MIN_STACK_SIZE
	.align		4
.L_143:
        /*0360*/ 	.byte	0x04, 0x12
        /*0362*/ 	.short	(.L_145 - .L_144)
	.align		4
.L_144:
        /*0364*/ 	.word	index@(default_function_kernel_6)
        /*0368*/ 	.word	0x00000000


	//----- nvinfo : EIATTR_MIN_STACK_SIZE
	.align		4
.L_145:
        /*036c*/ 	.byte	0x04, 0x12
        /*036e*/ 	.short	(.L_147 - .L_146)
	.align		4
.L_146:
        /*0370*/ 	.word	index@(default_function_kernel_18)
        /*0374*/ 	.word	0x00000000


	//----- nvinfo : EIATTR_MIN_STACK_SIZE
	.align		4
.L_147:
        /*0378*/ 	.byte	0x04, 0x12
        /*037a*/ 	.short	(.L_149 - .L_148)
	.align		4
.L_148:
        /*037c*/ 	.word	index@(default_function_kernel_10)
        /*0380*/ 	.word	0x00000000


	//----- nvinfo : EIATTR_MIN_STACK_SIZE
	.align		4
.L_149:
        /*0384*/ 	.byte	0x04, 0x12
        /*0386*/ 	.short	(.L_151 - .L_150)
	.align		4
.L_150:
        /*0388*/ 	.word	index@(default_function_kernel_13)
        /*038c*/ 	.word	0x00000000


	//----- nvinfo : EIATTR_MIN_STACK_SIZE
	.align		4
.L_151:
        /*0390*/ 	.byte	0x04, 0x12
        /*0392*/ 	.short	(.L_153 - .L_152)
	.align		4
.L_152:
        /*0394*/ 	.word	index@(default_function_kernel_19)
        /*0398*/ 	.word	0x00000000


	//----- nvinfo : EIATTR_MIN_STACK_SIZE
	.align		4
.L_153:
        /*039c*/ 	.byte	0x04, 0x12
        /*039e*/ 	.short	(.L_155 - .L_154)
	.align		4
.L_154:
        /*03a0*/ 	.word	index@(default_function_kernel_12)
        /*03a4*/ 	.word	0x00000000


	//----- nvinfo : EIATTR_MIN_STACK_SIZE
	.align		4
.L_155:
        /*03a8*/ 	.byte	0x04, 0x12
        /*03aa*/ 	.short	(.L_157 - .L_156)
	.align		4
.L_156:
        /*03ac*/ 	.word	index@(default_function_kernel_3)
        /*03b0*/ 	.word	0x00000000
.L_157:


//--------------------- .nv.compat                --------------------------
	.section	.nv.compat,"",@"SHT_CUDA_COMPAT_INFO"
	.align	4
        /*0000*/ 	.byte	0x02, 0x09, 0x00, 0x00, 0x02, 0x02, 0x01, 0x00, 0x02, 0x05, 0x05, 0x00, 0x03, 0x07, 0x01, 0x01
        /*0010*/ 	.byte	0x02, 0x03, 0x00, 0x00, 0x02, 0x06, 0x01, 0x00, 0x04, 0x0b, 0x08, 0x00, 0x01, 0x00, 0x00, 0x00
        /*0020*/ 	.byte	0x00, 0x00, 0x00, 0x00


//--------------------- .nv.info.default_function_kernel_16 --------------------------
	.section	.nv.info.default_function_kernel_16,"",@"SHT_CUDA_INFO"
	.sectionflags	@""
	.align	4


	//----- nvinfo : EIATTR_CUDA_API_VERSION
	.align		4
        /*0000*/ 	.byte	0x04, 0x37
        /*0002*/ 	.short	(.L_159 - .L_158)
.L_158:
        /*0004*/ 	.word	0x00000082


	//----- nvinfo : EIATTR_KPARAM_INFO
	.align		4
.L_159:
        /*0008*/ 	.byte	0x04, 0x17
        /*000a*/ 	.short	(.L_161 - .L_160)
.L_160:
        /*000c*/ 	.word	0x00000000
        /*0010*/ 	.short	0x0001
        /*0012*/ 	.short	0x0008
        /*0014*/ 	.byte	0x00, 0xf5, 0x21, 0x00


	//----- nvinfo : EIATTR_KPARAM_INFO
	.align		4
.L_161:
        /*0018*/ 	.byte	0x04, 0x17
        /*001a*/ 	.short	(.L_163 - .L_162)
.L_162:
        /*001c*/ 	.word	0x00000000
        /*0020*/ 	.short	0x0000
        /*0022*/ 	.short	0x0000
        /*0024*/ 	.byte	0x00, 0xf5, 0x21, 0x00


	//----- nvinfo : EIATTR_SPARSE_MMA_MASK
	.align		4
.L_163:
        /*0028*/ 	.byte	0x03, 0x50
        /*002a*/ 	.short	0x0000


	//----- nvinfo : EIATTR_MAXREG_COUNT
	.align		4
        /*002c*/ 	.byte	0x03, 0x1b
        /*002e*/ 	.short	0x00ff


	//----- nvinfo : EIATTR_MERCURY_ISA_VERSION
	.align		4
        /*0030*/ 	.byte	0x03, 0x5f
        /*0032*/ 	.short	0x0101


	//----- nvinfo : EIATTR_VRC_CTA_INIT_COUNT
	.align		4
        /*0034*/ 	.byte	0x02, 0x4a
	.zero		1
	.zero		1


	//----- nvinfo : EIATTR_EXIT_INSTR_OFFSETS
	.align		4
        /*0038*/ 	.byte	0x04, 0x1c
        /*003a*/ 	.short	(.L_165 - .L_164)


	//   ....[0]....
.L_164:
        /*003c*/ 	.word	0x00000090


	//----- nvinfo : EIATTR_MAX_THREADS
	.align		4
.L_165:
        /*0040*/ 	.byte	0x04, 0x05
        /*0042*/ 	.short	(.L_167 - .L_166)
.L_166:
        /*0044*/ 	.word	0x00000040
        /*0048*/ 	.word	0x00000001
        /*004c*/ 	.word	0x00000001


	//----- nvinfo : EIATTR_CBANK_PARAM_SIZE
	.align		4
.L_167:
        /*0050*/ 	.byte	0x03, 0x19
        /*0052*/ 	.short	0x0010


	//----- nvinfo : EIATTR_PARAM_CBANK
	.align		4
        /*0054*/ 	.byte	0x04, 0x0a
        /*0056*/ 	.short	(.L_169 - .L_168)
	.align		4
.L_168:
        /*0058*/ 	.word	index@(.nv.constant0.default_function_kernel_16)
        /*005c*/ 	.short	0x0380
        /*005e*/ 	.short	0x0010


	//----- nvinfo : EIATTR_SW_WAR
	.align		4
.L_169:
        /*0060*/ 	.byte	0x04, 0x36
        /*0062*/ 	.short	(.L_171 - .L_170)
.L_170:
        /*0064*/ 	.word	0x00000008
.L_171:


//--------------------- .nv.info.default_function_kernel_22 --------------------------
	.section	.nv.info.default_function_kernel_22,"",@"SHT_CUDA_INFO"
	.sectionflags	@""
	.align	4


	//----- nvinfo : EIATTR_CUDA_API_VERSION
	.align		4
        /*0000*/ 	.byte	0x04, 0x37
        /*0002*/ 	.short	(.L_173 - .L_172)
.L_172:
        /*0004*/ 	.word	0x00000082


	//----- nvinfo : EIATTR_KPARAM_INFO
	.align		4
.L_173:
        /*0008*/ 	.byte	0x04, 0x17
        /*000a*/ 	.short	(.L_175 - .L_174)
.L_174:
        /*000c*/ 	.word	0x00000000
        /*0010*/ 	.short	0x0001
        /*0012*/ 	.short	0x0008
        /*0014*/ 	.byte	0x00, 0xf5, 0x21, 0x00


	//----- nvinfo : EIATTR_KPARAM_INFO
	.align		4
.L_175:
        /*0018*/ 	.byte	0x04, 0x17
        /*001a*/ 	.short	(.L_177 - .L_176)
.L_176:
        /*001c*/ 	.word	0x00000000
        /*0020*/ 	.short	0x0000
        /*0022*/ 	.short	0x0000
        /*0024*/ 	.byte	0x00, 0xf5, 0x21, 0x00


	//----- nvinfo : EIATTR_SPARSE_MMA_MASK
	.align		4
.L_177:
        /*0028*/ 	.byte	0x03, 0x50
        /*002a*/ 	.short	0x0000


	//----- nvinfo : EIATTR_MAXREG_COUNT
	.align		4
        /*002c*/ 	.byte	0x03, 0x1b
        /*002e*/ 	.short	0x00ff


	//----- nvinfo : EIATTR_MERCURY_ISA_VERSION
	.align		4
        /*0030*/ 	.byte	0x03, 0x5f
        /*0032*/ 	.short	0x0101


	//----- nvinfo : EIATTR_VRC_CTA_INIT_COUNT
	.align		4
        /*0034*/ 	.byte	0x02, 0x4a
	.zero		1
	.zero		1


	//----- nvinfo : EIATTR_EXIT_INSTR_OFFSETS
	.align		4
        /*0038*/ 	.byte	0x04, 0x1c
        /*003a*/ 	.short	(.L_179 - .L_178)


	//   ....[0]....
.L_178:
        /*003c*/ 	.word	0x00000080


	//----- nvinfo : EIATTR_MAX_THREADS
	.align		4
.L_179:
        /*0040*/ 	.byte	0x04, 0x05
        /*0042*/ 	.short	(.L_181 - .L_180)
.L_180:
        /*0044*/ 	.word	0x00000040
        /*0048*/ 	.word	0x00000001
        /*004c*/ 	.word	0x00000001


	//----- nvinfo : EIATTR_CBANK_PARAM_SIZE
	.align		4
.L_181:
        /*0050*/ 	.byte	0x03, 0x19
        /*0052*/ 	.short	0x0010


	//----- nvinfo : EIATTR_PARAM_CBANK
	.align		4
        /*0054*/ 	.byte	0x04, 0x0a
        /*0056*/ 	.short	(.L_183 - .L_182)
	.align		4
.L_182:
        /*0058*/ 	.word	index@(.nv.constant0.default_function_kernel_22)
        /*005c*/ 	.short	0x0380
        /*005e*/ 	.short	0x0010


	//----- nvinfo : EIATTR_SW_WAR
	.align		4
.L_183:
        /*0060*/ 	.byte	0x04, 0x36
        /*0062*/ 	.short	(.L_185 - .L_184)
.L_184:
        /*0064*/ 	.word	0x00000008
.L_185:


//--------------------- .nv.info.default_function_kernel --------------------------
	.section	.nv.info.default_function_kernel,"",@"SHT_CUDA_INFO"
	.sectionflags	@""
	.align	4


	//----- nvinfo : EIATTR_CUDA_API_VERSION
	.align		4
        /*0000*/ 	.byte	0x04, 0x37
        /*0002*/ 	.short	(.L_187 - .L_186)
.L_186:
        /*0004*/ 	.word	0x00000082


	//----- nvinfo : EIATTR_KPARAM_INFO
	.align		4
.L_187:
        /*0008*/ 	.byte	0x04, 0x17
        /*000a*/ 	.short	(.L_189 - .L_188)
.L_188:
        /*000c*/ 	.word	0x00000000
        /*0010*/ 	.short	0x0001
        /*0012*/ 	.short	0x0008
        /*0014*/ 	.byte	0x00, 0xf5, 0x21, 0x00


	//----- nvinfo : EIATTR_KPARAM_INFO
	.align		4
.L_189:
        /*0018*/ 	.byte	0x04, 0x17
        /*001a*/ 	.short	(.L_191 - .L_190)
.L_190:
        /*001c*/ 	.word	0x00000000
        /*0020*/ 	.short	0x0000
        /*0022*/ 	.short	0x0000
        /*0024*/ 	.byte	0x00, 0xf5, 0x21, 0x00


	//----- nvinfo : EIATTR_SPARSE_MMA_MASK
	.align		4
.L_191:
        /*0028*/ 	.byte	0x03, 0x50
        /*002a*/ 	.short	0x0000


	//----- nvinfo : EIATTR_MAXREG_COUNT
	.align		4
        /*002c*/ 	.byte	0x03, 0x1b
        /*002e*/ 	.short	0x0040


	//----- nvinfo : EIATTR_MERCURY_ISA_VERSION
	.align		4
        /*0030*/ 	.byte	0x03, 0x5f
        /*0032*/ 	.short	0x0101


	//----- nvinfo : EIATTR_VRC_CTA_INIT_COUNT
	.align		4
        /*0034*/ 	.byte	0x02, 0x4a
	.zero		1
	.zero		1


	//----- nvinfo : EIATTR_EXIT_INSTR_OFFSETS
	.align		4
        /*0038*/ 	.byte	0x04, 0x1c
        /*003a*/ 	.short	(.L_193 - .L_192)


	//   ....[0]....
.L_192:
        /*003c*/ 	.word	0x000000c0


	//----- nvinfo : EIATTR_MAX_THREADS
	.align		4
.L_193:
        /*0040*/ 	.byte	0x04, 0x05
        /*0042*/ 	.short	(.L_195 - .L_194)
.L_194:
        /*0044*/ 	.word	0x00000400
        /*0048*/ 	.word	0x00000001
        /*004c*/ 	.word	0x00000001


	//----- nvinfo : EIATTR_CBANK_PARAM_SIZE
	.align		4
.L_195:
        /*0050*/ 	.byte	0x03, 0x19
        /*0052*/ 	.short	0x0010


	//----- nvinfo : EIATTR_PARAM_CBANK
	.align		4
        /*0054*/ 	.byte	0x04, 0x0a
        /*0056*/ 	.short	(.L_197 - .L_196)
	.align		4
.L_196:
        /*0058*/ 	.word	index@(.nv.constant0.default_function_kernel)
        /*005c*/ 	.short	0x0380
        /*005e*/ 	.short	0x0010


	//----- nvinfo : EIATTR_SW_WAR
	.align		4
.L_197:
        /*0060*/ 	.byte	0x04, 0x36
        /*0062*/ 	.short	(.L_199 - .L_198)
.L_198:
        /*0064*/ 	.word	0x00000008
.L_199:


//--------------------- .nv.info.default_function_kernel_21 --------------------------
	.section	.nv.info.default_function_kernel_21,"",@"SHT_CUDA_INFO"
	.sectionflags	@""
	.align	4


	//----- nvinfo : EIATTR_CUDA_API_VERSION
	.align		4
        /*0000*/ 	.byte	0x04, 0x37
        /*0002*/ 	.short	(.L_201 - .L_200)
.L_200:
        /*0004*/ 	.word	0x00000082


	//----- nvinfo : EIATTR_KPARAM_INFO
	.align		4
.L_201:
        /*0008*/ 	.byte	0x04, 0x17
        /*000a*/ 	.short	(.L_203 - .L_202)
.L_202:
        /*000c*/ 	.word	0x00000000
        /*0010*/ 	.short	0x0001
        /*0012*/ 	.short	0x0008
        /*0014*/ 	.byte	0x00, 0xf5, 0x21, 0x00


	//----- nvinfo : EIATTR_KPARAM_INFO
	.align		4
.L_203:
        /*0018*/ 	.byte	0x04, 0x17
        /*001a*/ 	.short	(.L_205 - .L_204)
.L_204:
        /*001c*/ 	.word	0x00000000
        /*0020*/ 	.short	0x0000
        /*0022*/ 	.short	0x0000
        /*0024*/ 	.byte	0x00, 0xf5, 0x21, 0x00


	//----- nvinfo : EIATTR_SPARSE_MMA_MASK
	.align		4
.L_205:
        /*0028*/ 	.byte	0x03, 0x50
        /*002a*/ 	.short	0x0000


	//----- nvinfo : EIATTR_MAXREG_COUNT
	.align		4
        /*002c*/ 	.byte	0x03, 0x1b
        /*002e*/ 	.short	0x0040


	//----- nvinfo : EIATTR_MERCURY_ISA_VERSION
	.align		4
        /*0030*/ 	.byte	0x03, 0x5f
        /*0032*/ 	.short	0x0101


	//----- nvinfo : EIATTR_VRC_CTA_INIT_COUNT
	.align		4
        /*0034*/ 	.byte	0x02, 0x4a
	.zero		1
	.zero		1


	//----- nvinfo : EIATTR_EXIT_INSTR_OFFSETS
	.align		4
        /*0038*/ 	.byte	0x04, 0x1c
        /*003a*/ 	.short	(.L_207 - .L_206)


	//   ....[0]....
.L_206:
        /*003c*/ 	.word	0x00000290


	//   ....[1]....
        /*0040*/ 	.word	0x00000330


	//----- nvinfo : EIATTR_MAX_THREADS
	.align		4
.L_207:
        /*0044*/ 	.byte	0x04, 0x05
        /*0046*/ 	.short	(.L_209 - .L_208)
.L_208:
        /*0048*/ 	.word	0x00000400
        /*004c*/ 	.word	0x00000001
        /*0050*/ 	.word	0x00000001


	//----- nvinfo : EIATTR_CBANK_PARAM_SIZE
	.align		4
.L_209:
        /*0054*/ 	.byte	0x03, 0x19
        /*0056*/ 	.short	0x0010


	//----- nvinfo : EIATTR_PARAM_CBANK
	.align		4
        /*0058*/ 	.byte	0x04, 0x0a
        /*005a*/ 	.short	(.L_211 - .L_210)
	.align		4
.L_210:
        /*005c*/ 	.word	index@(.nv.constant0.default_function_kernel_21)
        /*0060*/ 	.short	0x0380
        /*0062*/ 	.short	0x0010


	//----- nvinfo : EIATTR_SW_WAR
	.align		4
.L_211:
        /*0064*/ 	.byte	0x04, 0x36
        /*0066*/ 	.short	(.L_213 - .L_212)
.L_212:
        /*0068*/ 	.word	0x00000008
.L_213:


//--------------------- .nv.info.default_function_kernel_7 --------------------------
	.section	.nv.info.default_function_kernel_7,"",@"SHT_CUDA_INFO"
	.sectionflags	@""
	.align	4


	//----- nvinfo : EIATTR_CUDA_API_VERSION
	.align		4
        /*0000*/ 	.byte	0x04, 0x37
        /*0002*/ 	.short	(.L_215 - .L_214)
.L_214:
        /*0004*/ 	.word	0x00000082


	//----- nvinfo : EIATTR_KPARAM_INFO
	.align		4
.L_215:
        /*0008*/ 	.byte	0x04, 0x17
        /*000a*/ 	.short	(.L_217 - .L_216)
.L_216:
        /*000c*/ 	.word	0x00000000
        /*0010*/ 	.short	0x0001
        /*0012*/ 	.short	0x0008
        /*0014*/ 	.byte	0x00, 0xf5, 0x21, 0x00


	//----- nvinfo : EIATTR_KPARAM_INFO
	.align		4
.L_217:
        /*0018*/ 	.byte	0x04, 0x17
        /*001a*/ 	.short	(.L_219 - .L_218)
.L_218:
        /*001c*/ 	.word	0x00000000
        /*0020*/ 	.short	0x0000
        /*0022*/ 	.short	0x0000
        /*0024*/ 	.byte	0x00, 0xf5, 0x21, 0x00


	//----- nvinfo : EIATTR_SPARSE_MMA_MASK
	.align		4
.L_219:
        /*0028*/ 	.byte	0x03, 0x50
        /*002a*/ 	.short	0x0000


	//----- nvinfo : EIATTR_MAXREG_COUNT
	.align		4
        /*002c*/ 	.byte	0x03, 0x1b
        /*002e*/ 	.short	0x0040


	//----- nvinfo : EIATTR_MERCURY_ISA_VERSION
	.align		4
        /*0030*/ 	.byte	0x03, 0x5f
        /*0032*/ 	.short	0x0101


	//----- nvinfo : EIATTR_VRC_CTA_INIT_COUNT
	.align		4
        /*0034*/ 	.byte	0x02, 0x4a
	.zero		1
	.zero		1


	//----- nvinfo : EIATTR_EXIT_INSTR_OFFSETS
	.align		4
        /*0038*/ 	.byte	0x04, 0x1c
        /*003a*/ 	.short	(.L_221 - .L_220)


	//   ....[0]....
.L_220:
        /*003c*/ 	.word	0x00000560


	//   ....[1]....
        /*0040*/ 	.word	0x000006b0


	//----- nvinfo : EIATTR_MAX_THREADS
	.align		4
.L_221:
        /*0044*/ 	.byte	0x04, 0x05
        /*0046*/ 	.short	(.L_223 - .L_222)
.L_222:
        /*0048*/ 	.word	0x00000400
        /*004c*/ 	.word	0x00000001
        /*0050*/ 	.word	0x00000001


	//----- nvinfo : EIATTR_CRS_STACK_SIZE
	.align		4
.L_223:
        /*0054*/ 	.byte	0x04, 0x1e
        /*0056*/ 	.short	(.L_225 - .L_224)
.L_224:
        /*0058*/ 	.word	0x00000000


	//----- nvinfo : EIATTR_CBANK_PARAM_SIZE
	.align		4
.L_225:
        /*005c*/ 	.byte	0x03, 0x19
        /*005e*/ 	.short	0x0010


	//----- nvinfo : EIATTR_PARAM_CBANK
	.align		4
        /*0060*/ 	.byte	0x04, 0x0a
        /*0062*/ 	.short	(.L_227 - .L_226)
	.align		4
.L_226:
        /*0064*/ 	.word	index@(.nv.constant0.default_function_kernel_7)
        /*0068*/ 	.short	0x0380
        /*006a*/ 	.short	0x0010


	//----- nvinfo : EIATTR_SW_WAR
	.align		4
.L_227:
        /*006c*/ 	.byte	0x04, 0x36
        /*006e*/ 	.short	(.L_229 - .L_228)
.L_228:
        /*0070*/ 	.word	0x00000008
.L_229:


//--------------------- .nv.info.default_function_kernel_5 --------------------------
	.section	.nv.info.default_function_kernel_5,"",@"SHT_CUDA_INFO"
	.sectionflags	@""
	.align	4


	//----- nvinfo : EIATTR_CUDA_API_VERSION
	.align		4
        /*0000*/ 	.byte	0x04, 0x37
        /*0002*/ 	.short	(.L_231 - .L_230)
.L_230:
        /*0004*/ 	.word	0x00000082


	//----- nvinfo : EIATTR_KPARAM_INFO
	.align		4
.L_231:
        /*0008*/ 	.byte	0x04, 0x17
        /*000a*/ 	.short	(.L_233 - .L_232)
.L_232:
        /*000c*/ 	.word	0x00000000
        /*0010*/ 	.short	0x0000
        /*0012*/ 	.short	0x0000
        /*0014*/ 	.byte	0x00, 0xf5, 0x21, 0x00


	//----- nvinfo : EIATTR_SPARSE_MMA_MASK
	.align		4
.L_233:
        /*0018*/ 	.byte	0x03, 0x50
        /*001a*/ 	.short	0x0000


	//----- nvinfo : EIATTR_MAXREG_COUNT
	.align		4
        /*001c*/ 	.byte	0x03, 0x1b
        /*001e*/ 	.short	0x00ff


	//----- nvinfo : EIATTR_MERCURY_ISA_VERSION
	.align		4
        /*0020*/ 	.byte	0x03, 0x5f
        /*0022*/ 	.short	0x0101


	//----- nvinfo : EIATTR_VRC_CTA_INIT_COUNT
	.align		4
        /*0024*/ 	.byte	0x02, 0x4a
	.zero		1
	.zero		1


	//----- nvinfo : EIATTR_EXIT_INSTR_OFFSETS
	.align		4
        /*0028*/ 	.byte	0x04, 0x1c
        /*002a*/ 	.short	(.L_235 - .L_234)


	//   ....[0]....
.L_234:
        /*002c*/ 	.word	0x00000080


	//----- nvinfo : EIATTR_MAX_THREADS
	.align		4
.L_235:
        /*0030*/ 	.byte	0x04, 0x05
        /*0032*/ 	.short	(.L_237 - .L_236)
.L_236:
        /*0034*/ 	.word	0x00000040
        /*0038*/ 	.word	0x00000001
        /*003c*/ 	.word	0x00000001


	//----- nvinfo : EIATTR_CBANK_PARAM_SIZE
	.align		4
.L_237:
        /*0040*/ 	.byte	0x03, 0x19
        /*0042*/ 	.short	0x0008


	//----- nvinfo : EIATTR_PARAM_CBANK
	.align		4
        /*0044*/ 	.byte	0x04, 0x0a
        /*0046*/ 	.short	(.L_239 - .L_238)
	.align		4
.L_238:
        /*0048*/ 	.word	index@(.nv.constant0.default_function_kernel_5)
        /*004c*/ 	.short	0x0380
        /*004e*/ 	.short	0x0008


	//----- nvinfo : EIATTR_SW_WAR
	.align		4
.L_239:
        /*0050*/ 	.byte	0x04, 0x36
        /*0052*/ 	.short	(.L_241 - .L_240)
.L_240:
        /*0054*/ 	.word	0x00000008
.L_241:


//--------------------- .nv.info.default_function_kernel_1 --------------------------
	.section	.nv.info.default_function_kernel_1,"",@"SHT_CUDA_INFO"
	.sectionflags	@""
	.align	4


	//----- nvinfo : EIATTR_CUDA_API_VERSION
	.align		4
        /*0000*/ 	.byte	0x04, 0x37
        /*0002*/ 	.short	(.L_243 - .L_242)
.L_242:
        /*0004*/ 	.word	0x00000082


	//----- nvinfo : EIATTR_KPARAM_INFO
	.align		4
.L_243:
        /*0008*/ 	.byte	0x04, 0x17
        /*000a*/ 	.short	(.L_245 - .L_244)
.L_244:
        /*000c*/ 	.word	0x00000000
        /*0010*/ 	.short	0x0002
        /*0012*/ 	.short	0x0010
        /*0014*/ 	.byte	0x00, 0xf5, 0x21, 0x00


	//----- nvinfo : EIATTR_KPARAM_INFO
	.align		4
.L_245:
        /*0018*/ 	.byte	0x04, 0x17
        /*001a*/ 	.short	(.L_247 - .L_246)
.L_246:
        /*001c*/ 	.word	0x00000000
        /*0020*/ 	.short	0x0001
        /*0022*/ 	.short	0x0008
        /*0024*/ 	.byte	0x00, 0xf5, 0x21, 0x00


	//----- nvinfo : EIATTR_KPARAM_INFO
	.align		4
.L_247:
        /*0028*/ 	.byte	0x04, 0x17
        /*002a*/ 	.short	(.L_249 - .L_248)
.L_248:
        /*002c*/ 	.word	0x00000000
        /*0030*/ 	.short	0x0000
        /*0032*/ 	.short	0x0000
        /*0034*/ 	.byte	0x00, 0xf5, 0x21, 0x00


	//----- nvinfo : EIATTR_SPARSE_MMA_MASK
	.align		4
.L_249:
        /*0038*/ 	.byte	0x03, 0x50
        /*003a*/ 	.short	0x0000


	//----- nvinfo : EIATTR_MAXREG_COUNT
	.align		4
        /*003c*/ 	.byte	0x03, 0x1b
        /*003e*/ 	.short	0x0040


	//----- nvinfo : EIATTR_MERCURY_ISA_VERSION
	.align		4
        /*0040*/ 	.byte	0x03, 0x5f
        /*0042*/ 	.short	0x0101


	//----- nvinfo : EIATTR_VRC_CTA_INIT_COUNT
	.align		4
        /*0044*/ 	.byte	0x02, 0x4a
	.zero		1
	.zero		1


	//----- nvinfo : EIATTR_EXIT_INSTR_OFFSETS
	.align		4
        /*0048*/ 	.byte	0x04, 0x1c
        /*004a*/ 	.short	(.L_251 - .L_250)


	//   ....[0]....
.L_250:
        /*004c*/ 	.word	0x00000a70


	//----- nvinfo : EIATTR_MAX_THREADS
	.align		4
.L_251:
        /*0050*/ 	.byte	0x04, 0x05
        /*0052*/ 	.short	(.L_253 - .L_252)
.L_252:
        /*0054*/ 	.word	0x00000400
        /*0058*/ 	.word	0x00000001
        /*005c*/ 	.word	0x00000001


	//----- nvinfo : EIATTR_CRS_STACK_SIZE
	.align		4
.L_253:
        /*0060*/ 	.byte	0x04, 0x1e
        /*0062*/ 	.short	(.L_255 - .L_254)
.L_254:
        /*0064*/ 	.word	0x00000000


	//----- nvinfo : EIATTR_CBANK_PARAM_SIZE
	.align		4
.L_255:
        /*0068*/ 	.byte	0x03, 0x19
        /*006a*/ 	.short	0x0018


	//----- nvinfo : EIATTR_PARAM_CBANK
	.align		4
        /*006c*/ 	.byte	0x04, 0x0a
        /*006e*/ 	.short	(.L_257 - .L_256)
	.align		4
.L_256:
        /*0070*/ 	.word	index@(.nv.constant0.default_function_kernel_1)
        /*0074*/ 	.short	0x0380
        /*0076*/ 	.short	0x0018


	//----- nvinfo : EIATTR_SW_WAR
	.align		4
.L_257:
        /*0078*/ 	.byte	0x04, 0x36
        /*007a*/ 	.short	(.L_259 - .L_258)
.L_258:
        /*007c*/ 	.word	0x00000008
.L_259:


//--------------------- .nv.info.default_function_kernel_14 --------------------------
	.section	.nv.info.default_function_kernel_14,"",@"SHT_CUDA_INFO"
	.sectionflags	@""
	.align	4


	//----- nvinfo : EIATTR_CUDA_API_VERSION
	.align		4
        /*0000*/ 	.byte	0x04, 0x37
        /*0002*/ 	.short	(.L_261 - .L_260)
.L_260:
        /*0004*/ 	.word	0x00000082


	//----- nvinfo : EIATTR_KPARAM_INFO
	.align		4
.L_261:
        /*0008*/ 	.byte	0x04, 0x17
        /*000a*/ 	.short	(.L_263 - .L_262)
.L_262:
        /*000c*/ 	.word	0x00000000
        /*0010*/ 	.short	0x0001
        /*0012*/ 	.short	0x0008
        /*0014*/ 	.byte	0x00, 0xf5, 0x21, 0x00


	//----- nvinfo : EIATTR_KPARAM_INFO
	.align		4
.L_263:
        /*0018*/ 	.byte	0x04, 0x17
        /*001a*/ 	.short	(.L_265 - .L_264)
.L_264:
        /*001c*/ 	.word	0x00000000
        /*0020*/ 	.short	0x0000
        /*0022*/ 	.short	0x0000
        /*0024*/ 	.byte	0x00, 0xf5, 0x21, 0x00


	//----- nvinfo : EIATTR_SPARSE_MMA_MASK
	.align		4
.L_265:
        /*0028*/ 	.byte	0x03, 0x50
        /*002a*/ 	.short	0x0000


	//----- nvinfo : EIATTR_MAXREG_COUNT
	.align		4
        /*002c*/ 	.byte	0x03, 0x1b
        /*002e*/ 	.short	0x00ff


	//----- nvinfo : EIATTR_MERCURY_ISA_VERSION
	.align		4
        /*0030*/ 	.byte	0x03, 0x5f
        /*0032*/ 	.short	0x0101


	//----- nvinfo : EIATTR_VRC_CTA_INIT_COUNT
	.align		4
        /*0034*/ 	.byte	0x02, 0x4a
	.zero		1
	.zero		1


	//----- nvinfo : EIATTR_EXIT_INSTR_OFFSETS
	.align		4
        /*0038*/ 	.byte	0x04, 0x1c
        /*003a*/ 	.short	(.L_267 - .L_266)


	//   ....[0]....
.L_266:
        /*003c*/ 	.word	0x00000090


	//----- nvinfo : EIATTR_MAX_THREADS
	.align		4
.L_267:
        /*0040*/ 	.byte	0x04, 0x05
        /*0042*/ 	.short	(.L_269 - .L_268)
.L_268:
        /*0044*/ 	.word	0x00000040
        /*0048*/ 	.word	0x00000001
        /*004c*/ 	.word	0x00000001


	//----- nvinfo : EIATTR_CBANK_PARAM_SIZE
	.align		4
.L_269:
        /*0050*/ 	.byte	0x03, 0x19
        /*0052*/ 	.short	0x0010


	//----- nvinfo : EIATTR_PARAM_CBANK
	.align		4
        /*0054*/ 	.byte	0x04, 0x0a
        /*0056*/ 	.short	(.L_271 - .L_270)
	.align		4
.L_270:
        /*0058*/ 	.word	index@(.nv.constant0.default_function_kernel_14)
        /*005c*/ 	.short	0x0380
        /*005e*/ 	.short	0x0010


	//----- nvinfo : EIATTR_SW_WAR
	.align		4
.L_271:
        /*0060*/ 	.byte	0x04, 0x36
        /*0062*/ 	.short	(.L_273 - .L_272)
.L_272:
        /*0064*/ 	.word	0x00000008
.L_273:


//--------------------- .nv.info.default_function_kernel_11 --------------------------
	.section	.nv.info.default_function_kernel_11,"",@"SHT_CUDA_INFO"
	.sectionflags	@""
	.align	4


	//----- nvinfo : EIATTR_CUDA_API_VERSION
	.align		4
        /*0000*/ 	.byte	0x04, 0x37
        /*0002*/ 	.short	(.L_275 - .L_274)
.L_274:
        /*0004*/ 	.word	0x00000082


	//----- nvinfo : EIATTR_KPARAM_INFO
	.align		4
.L_275:
        /*0008*/ 	.byte	0x04, 0x17
        /*000a*/ 	.short	(.L_277 - .L_276)
.L_276:
        /*000c*/ 	.word	0x00000000
        /*0010*/ 	.short	0x0001
        /*0012*/ 	.short	0x0008
        /*0014*/ 	.byte	0x00, 0xf5, 0x21, 0x00


	//----- nvinfo : EIATTR_KPARAM_INFO
	.align		4
.L_277:
        /*0018*/ 	.byte	0x04, 0x17
        /*001a*/ 	.short	(.L_279 - .L_278)
.L_278:
        /*001c*/ 	.word	0x00000000
        /*0020*/ 	.short	0x0000
        /*0022*/ 	.short	0x0000
        /*0024*/ 	.byte	0x00, 0xf5, 0x21, 0x00


	//----- nvinfo : EIATTR_SPARSE_MMA_MASK
	.align		4
.L_279:
        /*0028*/ 	.byte	0x03, 0x50
        /*002a*/ 	.short	0x0000


	//----- nvinfo : EIATTR_MAXREG_COUNT
	.align		4
        /*002c*/ 	.byte	0x03, 0x1b
        /*002e*/ 	.short	0x0040


	//----- nvinfo : EIATTR_MERCURY_ISA_VERSION
	.align		4
        /*0030*/ 	.byte	0x03, 0x5f
        /*0032*/ 	.short	0x0101


	//----- nvinfo : EIATTR_VRC_CTA_INIT_COUNT
	.align		4
        /*0034*/ 	.byte	0x02, 0x4a
	.zero		1
	.zero		1


	//----- nvinfo : EIATTR_EXIT_INSTR_OFFSETS
	.align		4
        /*0038*/ 	.byte	0x04, 0x1c
        /*003a*/ 	.short	(.L_281 - .L_280)


	//   ....[0]....
.L_280:
        /*003c*/ 	.word	0x000002c0


	//   ....[1]....
        /*0040*/ 	.word	0x00000360


	//----- nvinfo : EIATTR_MAX_THREADS
	.align		4
.L_281:
        /*0044*/ 	.byte	0x04, 0x05
        /*0046*/ 	.short	(.L_283 - .L_282)
.L_282:
        /*0048*/ 	.word	0x00000400
        /*004c*/ 	.word	0x00000001
        /*0050*/ 	.word	0x00000001


	//----- nvinfo : EIATTR_CBANK_PARAM_SIZE
	.align		4
.L_283:
        /*0054*/ 	.byte	0x03, 0x19
        /*0056*/ 	.short	0x0010


	//----- nvinfo : EIATTR_PARAM_CBANK
	.align		4
        /*0058*/ 	.byte	0x04, 0x0a
        /*005a*/ 	.short	(.L_285 - .L_284)
	.align		4
.L_284:
        /*005c*/ 	.word	index@(.nv.constant0.default_function_kernel_11)
        /*0060*/ 	.short	0x0380
        /*0062*/ 	.short	0x0010


	//----- nvinfo : EIATTR_SW_WAR
	.align		4
.L_285:
        /*0064*/ 	.byte	0x04, 0x36
        /*0066*/ 	.short	(.L_287 - .L_286)
.L_286:
        /*0068*/ 	.word	0x00000008
.L_287:


//--------------------- .nv.info.default_function_kernel_2 --------------------------
	.section	.nv.info.default_function_kernel_2,"",@"SHT_CUDA_INFO"
	.sectionflags	@""
	.align	4


	//----- nvinfo : EIATTR_CUDA_API_VERSION
	.align		4
        /*0000*/ 	.byte	0x04, 0x37
        /*0002*/ 	.short	(.L_289 - .L_288)
.L_288:
        /*0004*/ 	.word	0x00000082


	//----- nvinfo : EIATTR_KPARAM_INFO
	.align		4
.L_289:
        /*0008*/ 	.byte	0x04, 0x17
        /*000a*/ 	.short	(.L_291 - .L_290)
.L_290:
        /*000c*/ 	.word	0x00000000
        /*0010*/ 	.short	0x0001
        /*0012*/ 	.short	0x0008
        /*0014*/ 	.byte	0x00, 0xf5, 0x21, 0x00


	//----- nvinfo : EIATTR_KPARAM_INFO
	.align		4
.L_291:
        /*0018*/ 	.byte	0x04, 0x17
        /*001a*/ 	.short	(.L_293 - .L_292)
.L_292:
        /*001c*/ 	.word	0x00000000
        /*0020*/ 	.short	0x0000
        /*0022*/ 	.short	0x0000
        /*0024*/ 	.byte	0x00, 0xf5, 0x21, 0x00


	//----- nvinfo : EIATTR_SPARSE_MMA_MASK
	.align		4
.L_293:
        /*0028*/ 	.byte	0x03, 0x50
        /*002a*/ 	.short	0x0000


	//----- nvinfo : EIATTR_MAXREG_COUNT
	.align		4
        /*002c*/ 	.byte	0x03, 0x1b
        /*002e*/ 	.short	0x00ff


	//----- nvinfo : EIATTR_MERCURY_ISA_VERSION
	.align		4
        /*0030*/ 	.byte	0x03, 0x5f
        /*0032*/ 	.short	0x0101


	//----- nvinfo : EIATTR_VRC_CTA_INIT_COUNT
	.align		4
        /*0034*/ 	.byte	0x02, 0x4a
	.zero		1
	.zero		1


	//----- nvinfo : EIATTR_EXIT_INSTR_OFFSETS
	.align		4
        /*0038*/ 	.byte	0x04, 0x1c
        /*003a*/ 	.short	(.L_295 - .L_294)


	//   ....[0]....
.L_294:
        /*003c*/ 	.word	0x00000090


	//----- nvinfo : EIATTR_MAX_THREADS
	.align		4
.L_295:
        /*0040*/ 	.byte	0x04, 0x05
        /*0042*/ 	.short	(.L_297 - .L_296)
.L_296:
        /*0044*/ 	.word	0x00000040
        /*0048*/ 	.word	0x00000001
        /*004c*/ 	.word	0x00000001


	//----- nvinfo : EIATTR_CBANK_PARAM_SIZE
	.align		4
.L_297:
        /*0050*/ 	.byte	0x03, 0x19
        /*0052*/ 	.short	0x0010


	//----- nvinfo : EIATTR_PARAM_CBANK
	.align		4
        /*0054*/ 	.byte	0x04, 0x0a
        /*0056*/ 	.short	(.L_299 - .L_298)
	.align		4
.L_298:
        /*0058*/ 	.word	index@(.nv.constant0.default_function_kernel_2)
        /*005c*/ 	.short	0x0380
        /*005e*/ 	.short	0x0010


	//----- nvinfo : EIATTR_SW_WAR
	.align		4
.L_299:
        /*0060*/ 	.byte	0x04, 0x36
        /*0062*/ 	.short	(.L_301 - .L_300)
.L_300:
        /*0064*/ 	.word	0x00000008
.L_301:


//--------------------- .nv.info.default_function_kernel_15 --------------------------
	.section	.nv.info.default_function_kernel_15,"",@"SHT_CUDA_INFO"
	.sectionflags	@""
	.align	4


	//----- nvinfo : EIATTR_CUDA_API_VERSION
	.align		4
        /*0000*/ 	.byte	0x04, 0x37
        /*0002*/ 	.short	(.L_303 - .L_302)
.L_302:
        /*0004*/ 	.word	0x00000082


	//----- nvinfo : EIATTR_KPARAM_INFO
	.align		4
.L_303:
        /*0008*/ 	.byte	0x04, 0x17
        /*000a*/ 	.short	(.L_305 - .L_304)
.L_304:
        /*000c*/ 	.word	0x00000000
        /*0010*/ 	.short	0x0001
        /*0012*/ 	.short	0x0008
        /*0014*/ 	.byte	0x00, 0xf5, 0x21, 0x00


	//----- nvinfo : EIATTR_KPARAM_INFO
	.align		4
.L_305:
        /*0018*/ 	.byte	0x04, 0x17
        /*001a*/ 	.short	(.L_307 - .L_306)
.L_306:
        /*001c*/ 	.word	0x00000000
        /*0020*/ 	.short	0x0000
        /*0022*/ 	.short	0x0000
        /*0024*/ 	.byte	0x00, 0xf5, 0x21, 0x00


	//----- nvinfo : EIATTR_SPARSE_MMA_MASK
	.align		4
.L_307:
        /*0028*/ 	.byte	0x03, 0x50
        /*002a*/ 	.short	0x0000


	//----- nvinfo : EIATTR_MAXREG_COUNT
	.align		4
        /*002c*/ 	.byte	0x03, 0x1b
        /*002e*/ 	.short	0x0040


	//----- nvinfo : EIATTR_MERCURY_ISA_VERSION
	.align		4
        /*0030*/ 	.byte	0x03, 0x5f
        /*0032*/ 	.short	0x0101


	//----- nvinfo : EIATTR_VRC_CTA_INIT_COUNT
	.align		4
        /*0034*/ 	.byte	0x02, 0x4a
	.zero		1
	.zero		1


	//----- nvinfo : EIATTR_EXIT_INSTR_OFFSETS
	.align		4
        /*0038*/ 	.byte	0x04, 0x1c
        /*003a*/ 	.short	(.L_309 - .L_308)


	//   ....[0]....
.L_308:
        /*003c*/ 	.word	0x00000290


	//   ....[1]....
        /*0040*/ 	.word	0x00000330


	//----- nvinfo : EIATTR_MAX_THREADS
	.align		4
.L_309:
        /*0044*/ 	.byte	0x04, 0x05
        /*0046*/ 	.short	(.L_311 - .L_310)
.L_310:
        /*0048*/ 	.word	0x00000400
        /*004c*/ 	.word	0x00000001
        /*0050*/ 	.word	0x00000001


	//----- nvinfo : EIATTR_CBANK_PARAM_SIZE
	.align		4
.L_311:
        /*0054*/ 	.byte	0x03, 0x19
        /*0056*/ 	.short	0x0010


	//----- nvinfo : EIATTR_PARAM_CBANK
	.align		4
        /*0058*/ 	.byte	0x04, 0x0a
        /*005a*/ 	.short	(.L_313 - .L_312)
	.align		4
.L_312:
        /*005c*/ 	.word	index@(.nv.constant0.default_function_kernel_15)
        /*0060*/ 	.short	0x0380
        /*0062*/ 	.short	0x0010


	//----- nvinfo : EIATTR_SW_WAR
	.align		4
.L_313:
        /*0064*/ 	.byte	0x04, 0x36
        /*0066*/ 	.short	(.L_315 - .L_314)
.L_314:
        /*0068*/ 	.word	0x00000008
.L_315:


//--------------------- .nv.info.default_function_kernel_23 --------------------------
	.section	.nv.info.default_function_kernel_23,"",@"SHT_CUDA_INFO"
	.sectionflags	@""
	.align	4


	//----- nvinfo : EIATTR_CUDA_API_VERSION
	.align		4
        /*0000*/ 	.byte	0x04, 0x37
        /*0002*/ 	.short	(.L_317 - .L_316)
.L_316:
        /*0004*/ 	.word	0x00000082


	//----- nvinfo : EIATTR_KPARAM_INFO
	.align		4
.L_317:
        /*0008*/ 	.byte	0x04, 0x17
        /*000a*/ 	.short	(.L_319 - .L_318)
.L_318:
        /*000c*/ 	.word	0x00000000
        /*0010*/ 	.short	0x0001
        /*0012*/ 	.short	0x0008
        /*0014*/ 	.byte	0x00, 0xf5, 0x21, 0x00


	//----- nvinfo : EIATTR_KPARAM_INFO
	.align		4
.L_319:
        /*0018*/ 	.byte	0x04, 0x17
        /*001a*/ 	.short	(.L_321 - .L_320)
.L_320:
        /*001c*/ 	.word	0x00000000
        /*0020*/ 	.short	0x0000
        /*0022*/ 	.short	0x0000
        /*0024*/ 	.byte	0x00, 0xf5, 0x21, 0x00


	//----- nvinfo : EIATTR_SPARSE_MMA_MASK
	.align		4
.L_321:
        /*0028*/ 	.byte	0x03, 0x50
        /*002a*/ 	.short	0x0000


	//----- nvinfo : EIATTR_MAXREG_COUNT
	.align		4
        /*002c*/ 	.byte	0x03, 0x1b
        /*002e*/ 	.short	0x0040


	//----- nvinfo : EIATTR_MERCURY_ISA_VERSION
	.align		4
        /*0030*/ 	.byte	0x03, 0x5f
        /*0032*/ 	.short	0x0101


	//----- nvinfo : EIATTR_VRC_CTA_INIT_COUNT
	.align		4
        /*0034*/ 	.byte	0x02, 0x4a
	.zero		1
	.zero		1


	//----- nvinfo : EIATTR_EXIT_INSTR_OFFSETS
	.align		4
        /*0038*/ 	.byte	0x04, 0x1c
        /*003a*/ 	.short	(.L_323 - .L_322)


	//   ....[0]....
.L_322:
        /*003c*/ 	.word	0x00000290


	//   ....[1]....
        /*0040*/ 	.word	0x00000330


	//----- nvinfo : EIATTR_MAX_THREADS
	.align		4
.L_323:
        /*0044*/ 	.byte	0x04, 0x05
        /*0046*/ 	.short	(.L_325 - .L_324)
.L_324:
        /*0048*/ 	.word	0x00000400
        /*004c*/ 	.word	0x00000001
        /*0050*/ 	.word	0x00000001


	//----- nvinfo : EIATTR_CBANK_PARAM_SIZE
	.align		4
.L_325:
        /*0054*/ 	.byte	0x03, 0x19
        /*0056*/ 	.short	0x0010


	//----- nvinfo : EIATTR_PARAM_CBANK
	.align		4
        /*0058*/ 	.byte	0x04, 0x0a
        /*005a*/ 	.short	(.L_327 - .L_326)
	.align		4
.L_326:
        /*005c*/ 	.word	index@(.nv.constant0.default_function_kernel_23)
        /*0060*/ 	.short	0x0380
        /*0062*/ 	.short	0x0010


	//----- nvinfo : EIATTR_SW_WAR
	.align		4
.L_327:
        /*0064*/ 	.byte	0x04, 0x36
        /*0066*/ 	.short	(.L_329 - .L_328)
.L_328:
        /*0068*/ 	.word	0x00000008
.L_329:


//--------------------- .nv.info.default_function_kernel_4 --------------------------
	.section	.nv.info.default_function_kernel_4,"",@"SHT_CUDA_INFO"
	.sectionflags	@""
	.align	4


	//----- nvinfo : EIATTR_CUDA_API_VERSION
	.align		4
        /*0000*/ 	.byte	0x04, 0x37
        /*0002*/ 	.short	(.L_331 - .L_330)
.L_330:
        /*0004*/ 	.word	0x00000082


	//----- nvinfo : EIATTR_KPARAM_INFO
	.align		4
.L_331:
        /*0008*/ 	.byte	0x04, 0x17
        /*000a*/ 	.short	(.L_333 - .L_332)
.L_332:
        /*000c*/ 	.word	0x00000000
        /*0010*/ 	.short	0x0001
        /*0012*/ 	.short	0x0008
        /*0014*/ 	.byte	0x00, 0xf5, 0x21, 0x00


	//----- nvinfo : EIATTR_KPARAM_INFO
	.align		4
.L_333:
        /*0018*/ 	.byte	0x04, 0x17
        /*001a*/ 	.short	(.L_335 - .L_334)
.L_334:
        /*001c*/ 	.word	0x00000000
        /*0020*/ 	.short	0x0000
        /*0022*/ 	.short	0x0000
        /*0024*/ 	.byte	0x00, 0xf5, 0x21, 0x00


	//----- nvinfo : EIATTR_SPARSE_MMA_MASK
	.align		4
.L_335:
        /*0028*/ 	.byte	0x03, 0x50
        /*002a*/ 	.short	0x0000


	//----- nvinfo : EIATTR_MAXREG_COUNT
	.align		4
        /*002c*/ 	.byte	0x03, 0x1b
        /*002e*/ 	.short	0x00ff


	//----- nvinfo : EIATTR_MERCURY_ISA_VERSION
	.align		4
        /*0030*/ 	.byte	0x03, 0x5f
        /*0032*/ 	.short	0x0101


	//----- nvinfo : EIATTR_VRC_CTA_INIT_COUNT
	.align		4
        /*0034*/ 	.byte	0x02, 0x4a
	.zero		1
	.zero		1


	//----- nvinfo : EIATTR_EXIT_INSTR_OFFSETS
	.align		4
        /*0038*/ 	.byte	0x04, 0x1c
        /*003a*/ 	.short	(.L_337 - .L_336)


	//   ....[0]....
.L_336:
        /*003c*/ 	.word	0x00000090


	//----- nvinfo : EIATTR_MAX_THREADS
	.align		4
.L_337:
        /*0040*/ 	.byte	0x04, 0x05
        /*0042*/ 	.short	(.L_339 - .L_338)
.L_338:
        /*0044*/ 	.word	0x00000040
        /*0048*/ 	.word	0x00000001
        /*004c*/ 	.word	0x00000001


	//----- nvinfo : EIATTR_CBANK_PARAM_SIZE
	.align		4
.L_339:
        /*0050*/ 	.byte	0x03, 0x19
        /*0052*/ 	.short	0x0010


	//----- nvinfo : EIATTR_PARAM_CBANK
	.align		4
        /*0054*/ 	.byte	0x04, 0x0a
        /*0056*/ 	.short	(.L_341 - .L_340)
	.align		4
.L_340:
        /*0058*/ 	.word	index@(.nv.constant0.default_function_kernel_4)
        /*005c*/ 	.short	0x0380
        /*005e*/ 	.short	0x0010


	//----- nvinfo : EIATTR_SW_WAR
	.align		4
.L_341:
        /*0060*/ 	.byte	0x04, 0x36
        /*0062*/ 	.short	(.L_343 - .L_342)
.L_342:
        /*0064*/ 	.word	0x00000008
.L_343:


//--------------------- .nv.info.default_function_kernel_8 --------------------------
	.section	.nv.info.default_function_kernel_8,"",@"SHT_CUDA_INFO"
	.sectionflags	@""
	.align	4


	//----- nvinfo : EIATTR_CUDA_API_VERSION
	.align		4
        /*0000*/ 	.byte	0x04, 0x37
        /*0002*/ 	.short	(.L_345 - .L_344)
.L_344:
        /*0004*/ 	.word	0x00000082


	//----- nvinfo : EIATTR_KPARAM_INFO
	.align		4
.L_345:
        /*0008*/ 	.byte	0x04, 0x17
        /*000a*/ 	.short	(.L_347 - .L_346)
.L_346:
        /*000c*/ 	.word	0x00000000
        /*0010*/ 	.short	0x0001
        /*0012*/ 	.short	0x0008
        /*0014*/ 	.byte	0x00, 0xf5, 0x21, 0x00


	//----- nvinfo : EIATTR_KPARAM_INFO
	.align		4
.L_347:
        /*0018*/ 	.byte	0x04, 0x17
        /*001a*/ 	.short	(.L_349 - .L_348)
.L_348:
        /*001c*/ 	.word	0x00000000
        /*0020*/ 	.short	0x0000
        /*0022*/ 	.short	0x0000
        /*0024*/ 	.byte	0x00, 0xf5, 0x21, 0x00


	//----- nvinfo : EIATTR_SPARSE_MMA_MASK
	.align		4
.L_349:
        /*0028*/ 	.byte	0x03, 0x50
        /*002a*/ 	.short	0x0000


	//----- nvinfo : EIATTR_MAXREG_COUNT
	.align		4
        /*002c*/ 	.byte	0x03, 0x1b
        /*002e*/ 	.short	0x00ff


	//----- nvinfo : EIATTR_MERCURY_ISA_VERSION
	.align		4
        /*0030*/ 	.byte	0x03, 0x5f
        /*0032*/ 	.short	0x0101


	//----- nvinfo : EIATTR_VRC_CTA_INIT_COUNT
	.align		4
        /*0034*/ 	.byte	0x02, 0x4a
	.zero		1
	.zero		1


	//----- nvinfo : EIATTR_EXIT_INSTR_OFFSETS
	.align		4
        /*0038*/ 	.byte	0x04, 0x1c
        /*003a*/ 	.short	(.L_351 - .L_350)


	//   ....[0]....
.L_350:
        /*003c*/ 	.word	0x00000080


	//----- nvinfo : EIATTR_MAX_THREADS
	.align		4
.L_351:
        /*0040*/ 	.byte	0x04, 0x05
        /*0042*/ 	.short	(.L_353 - .L_352)
.L_352:
        /*0044*/ 	.word	0x00000040
        /*0048*/ 	.word	0x00000001
        /*004c*/ 	.word	0x00000001


	//----- nvinfo : EIATTR_CBANK_PARAM_SIZE
	.align		4
.L_353:
        /*0050*/ 	.byte	0x03, 0x19
        /*0052*/ 	.short	0x0010


	//----- nvinfo : EIATTR_PARAM_CBANK
	.align		4
        /*0054*/ 	.byte	0x04, 0x0a
        /*0056*/ 	.short	(.L_355 - .L_354)
	.align		4
.L_354:
        /*0058*/ 	.word	index@(.nv.constant0.default_function_kernel_8)
        /*005c*/ 	.short	0x0380
        /*005e*/ 	.short	0x0010


	//----- nvinfo : EIATTR_SW_WAR
	.align		4
.L_355:
        /*0060*/ 	.byte	0x04, 0x36
        /*0062*/ 	.short	(.L_357 - .L_356)
.L_356:
        /*0064*/ 	.word	0x00000008
.L_357:


//--------------------- .nv.info.default_function_kernel_20 --------------------------
	.section	.nv.info.default_function_kernel_20,"",@"SHT_CUDA_INFO"
	.sectionflags	@""
	.align	4


	//----- nvinfo : EIATTR_CUDA_API_VERSION
	.align		4
        /*0000*/ 	.byte	0x04, 0x37
        /*0002*/ 	.short	(.L_359 - .L_358)
.L_358:
        /*0004*/ 	.word	0x00000082


	//----- nvinfo : EIATTR_KPARAM_INFO
	.align		4
.L_359:
        /*0008*/ 	.byte	0x04, 0x17
        /*000a*/ 	.short	(.L_361 - .L_360)
.L_360:
        /*000c*/ 	.word	0x00000000
        /*0010*/ 	.short	0x0001
        /*0012*/ 	.short	0x0008
        /*0014*/ 	.byte	0x00, 0xf5, 0x21, 0x00


	//----- nvinfo : EIATTR_KPARAM_INFO
	.align		4
.L_361:
        /*0018*/ 	.byte	0x04, 0x17
        /*001a*/ 	.short	(.L_363 - .L_362)
.L_362:
        /*001c*/ 	.word	0x00000000
        /*0020*/ 	.short	0x0000
        /*0022*/ 	.short	0x0000
        /*0024*/ 	.byte	0x00, 0xf5, 0x21, 0x00


	//----- nvinfo : EIATTR_SPARSE_MMA_MASK
	.align		4
.L_363:
        /*0028*/ 	.byte	0x03, 0x50
        /*002a*/ 	.short	0x0000


	//----- nvinfo : EIATTR_MAXREG_COUNT
	.align		4
        /*002c*/ 	.byte	0x03, 0x1b
        /*002e*/ 	.short	0x00ff


	//----- nvinfo : EIATTR_MERCURY_ISA_VERSION
	.align		4
        /*0030*/ 	.byte	0x03, 0x5f
        /*0032*/ 	.short	0x0101


	//----- nvinfo : EIATTR_VRC_CTA_INIT_COUNT
	.align		4
        /*0034*/ 	.byte	0x02, 0x4a
	.zero		1
	.zero		1


	//----- nvinfo : EIATTR_EXIT_INSTR_OFFSETS
	.align		4
        /*0038*/ 	.byte	0x04, 0x1c
        /*003a*/ 	.short	(.L_365 - .L_364)


	//   ....[0]....
.L_364:
        /*003c*/ 	.word	0x00000080


	//----- nvinfo : EIATTR_MAX_THREADS
	.align		4
.L_365:
        /*0040*/ 	.byte	0x04, 0x05
        /*0042*/ 	.short	(.L_367 - .L_366)
.L_366:
        /*0044*/ 	.word	0x00000040
        /*0048*/ 	.word	0x00000001
        /*004c*/ 	.word	0x00000001


	//----- nvinfo : EIATTR_CBANK_PARAM_SIZE
	.align		4
.L_367:
        /*0050*/ 	.byte	0x03, 0x19
        /*0052*/ 	.short	0x0010


	//----- nvinfo : EIATTR_PARAM_CBANK
	.align		4
        /*0054*/ 	.byte	0x04, 0x0a
        /*0056*/ 	.short	(.L_369 - .L_368)
	.align		4
.L_368:
        /*0058*/ 	.word	index@(.nv.constant0.default_function_kernel_20)
        /*005c*/ 	.short	0x0380
        /*005e*/ 	.short	0x0010


	//----- nvinfo : EIATTR_SW_WAR
	.align		4
.L_369:
        /*0060*/ 	.byte	0x04, 0x36
        /*0062*/ 	.short	(.L_371 - .L_370)
.L_370:
        /*0064*/ 	.word	0x00000008
.L_371:


//--------------------- .nv.info.default_function_kernel_9 --------------------------
	.section	.nv.info.default_function_kernel_9,"",@"SHT_CUDA_INFO"
	.sectionflags	@""
	.align	4


	//----- nvinfo : EIATTR_CUDA_API_VERSION
	.align		4
        /*0000*/ 	.byte	0x04, 0x37
        /*0002*/ 	.short	(.L_373 - .L_372)
.L_372:
        /*0004*/ 	.word	0x00000082


	//----- nvinfo : EIATTR_KPARAM_INFO
	.align		4
.L_373:
        /*0008*/ 	.byte	0x04, 0x17
        /*000a*/ 	.short	(.L_375 - .L_374)
.L_374:
        /*000c*/ 	.word	0x00000000
        /*0010*/ 	.short	0x0001
        /*0012*/ 	.short	0x0008
        /*0014*/ 	.byte	0x00, 0xf5, 0x21, 0x00


	//----- nvinfo : EIATTR_KPARAM_INFO
	.align		4
.L_375:
        /*0018*/ 	.byte	0x04, 0x17
        /*001a*/ 	.short	(.L_377 - .L_376)
.L_376:
        /*001c*/ 	.word	0x00000000
        /*0020*/ 	.short	0x0000
        /*0022*/ 	.short	0x0000
        /*0024*/ 	.byte	0x00, 0xf5, 0x21, 0x00


	//----- nvinfo : EIATTR_SPARSE_MMA_MASK
	.align		4
.L_377:
        /*0028*/ 	.byte	0x03, 0x50
        /*002a*/ 	.short	0x0000


	//----- nvinfo : EIATTR_MAXREG_COUNT
	.align		4
        /*002c*/ 	.byte	0x03, 0x1b
        /*002e*/ 	.short	0x0040


	//----- nvinfo : EIATTR_MERCURY_ISA_VERSION
	.align		4
        /*0030*/ 	.byte	0x03, 0x5f
        /*0032*/ 	.short	0x0101


	//----- nvinfo : EIATTR_VRC_CTA_INIT_COUNT
	.align		4
        /*0034*/ 	.byte	0x02, 0x4a
	.zero		1
	.zero		1


	//----- nvinfo : EIATTR_EXIT_INSTR_OFFSETS
	.align		4
        /*0038*/ 	.byte	0x04, 0x1c
        /*003a*/ 	.short	(.L_379 - .L_378)


	//   ....[0]....
.L_378:
        /*003c*/ 	.word	0x000002c0


	//   ....[1]....
        /*0040*/ 	.word	0x00000360


	//----- nvinfo : EIATTR_MAX_THREADS
	.align		4
.L_379:
        /*0044*/ 	.byte	0x04, 0x05
        /*0046*/ 	.short	(.L_381 - .L_380)
.L_380:
        /*0048*/ 	.word	0x00000400
        /*004c*/ 	.word	0x00000001
        /*0050*/ 	.word	0x00000001


	//----- nvinfo : EIATTR_CBANK_PARAM_SIZE
	.align		4
.L_381:
        /*0054*/ 	.byte	0x03, 0x19
        /*0056*/ 	.short	0x0010


	//----- nvinfo : EIATTR_PARAM_CBANK
	.align		4
        /*0058*/ 	.byte	0x04, 0x0a
        /*005a*/ 	.short	(.L_383 - .L_382)
	.align		4
.L_382:
        /*005c*/ 	.word	index@(.nv.constant0.default_function_kernel_9)
        /*0060*/ 	.short	0x0380
        /*0062*/ 	.short	0x0010


	//----- nvinfo : EIATTR_SW_WAR
	.align		4
.L_383:
        /*0064*/ 	.byte	0x04, 0x36
        /*0066*/ 	.short	(.L_385 - .L_384)
.L_384:
        /*0068*/ 	.word	0x00000008
.L_385:


//--------------------- .nv.info.default_function_kernel_17 --------------------------
	.section	.nv.info.default_function_kernel_17,"",@"SHT_CUDA_INFO"
	.sectionflags	@""
	.align	4


	//----- nvinfo : EIATTR_CUDA_API_VERSION
	.align		4
        /*0000*/ 	.byte	0x04, 0x37
        /*0002*/ 	.short	(.L_387 - .L_386)
.L_386:
        /*0004*/ 	.word	0x00000082


	//----- nvinfo : EIATTR_KPARAM_INFO
	.align		4
.L_387:
        /*0008*/ 	.byte	0x04, 0x17
        /*000a*/ 	.short	(.L_389 - .L_388)
.L_388:
        /*000c*/ 	.word	0x00000000
        /*0010*/ 	.short	0x0000
        /*0012*/ 	.short	0x0000
        /*0014*/ 	.byte	0x00, 0xf5, 0x21, 0x00


	//----- nvinfo : EIATTR_SPARSE_MMA_MASK
	.align		4
.L_389:
        /*0018*/ 	.byte	0x03, 0x50
        /*001a*/ 	.short	0x0000


	//----- nvinfo : EIATTR_MAXREG_COUNT
	.align		4
        /*001c*/ 	.byte	0x03, 0x1b
        /*001e*/ 	.short	0x00ff


	//----- nvinfo : EIATTR_MERCURY_ISA_VERSION
	.align		4
        /*0020*/ 	.byte	0x03, 0x5f
        /*0022*/ 	.short	0x0101


	//----- nvinfo : EIATTR_VRC_CTA_INIT_COUNT
	.align		4
        /*0024*/ 	.byte	0x02, 0x4a
	.zero		1
	.zero		1


	//----- nvinfo : EIATTR_EXIT_INSTR_OFFSETS
	.align		4
        /*0028*/ 	.byte	0x04, 0x1c
        /*002a*/ 	.short	(.L_391 - .L_390)


	//   ....[0]....
.L_390:
        /*002c*/ 	.word	0x00000080


	//----- nvinfo : EIATTR_MAX_THREADS
	.align		4
.L_391:
        /*0030*/ 	.byte	0x04, 0x05
        /*0032*/ 	.short	(.L_393 - .L_392)
.L_392:
        /*0034*/ 	.word	0x00000040
        /*0038*/ 	.word	0x00000001
        /*003c*/ 	.word	0x00000001


	//----- nvinfo : EIATTR_CBANK_PARAM_SIZE
	.align		4
.L_393:
        /*0040*/ 	.byte	0x03, 0x19
        /*0042*/ 	.short	0x0008


	//----- nvinfo : EIATTR_PARAM_CBANK
	.align		4
        /*0044*/ 	.byte	0x04, 0x0a
        /*0046*/ 	.short	(.L_395 - .L_394)
	.align		4
.L_394:
        /*0048*/ 	.word	index@(.nv.constant0.default_function_kernel_17)
        /*004c*/ 	.short	0x0380
        /*004e*/ 	.short	0x0008


	//----- nvinfo : EIATTR_SW_WAR
	.align		4
.L_395:
        /*0050*/ 	.byte	0x04, 0x36
        /*0052*/ 	.short	(.L_397 - .L_396)
.L_396:
        /*0054*/ 	.word	0x00000008
.L_397:


//--------------------- .nv.info.default_function_kernel_24 --------------------------
	.section	.nv.info.default_function_kernel_24,"",@"SHT_CUDA_INFO"
	.sectionflags	@""
	.align	4


	//----- nvinfo : EIATTR_CUDA_API_VERSION
	.align		4
        /*0000*/ 	.byte	0x04, 0x37
        /*0002*/ 	.short	(.L_399 - .L_398)
.L_398:
        /*0004*/ 	.word	0x00000082


	//----- nvinfo : EIATTR_KPARAM_INFO
	.align		4
.L_399:
        /*0008*/ 	.byte	0x04, 0x17
        /*000a*/ 	.short	(.L_401 - .L_400)
.L_400:
        /*000c*/ 	.word	0x00000000
        /*0010*/ 	.short	0x0001
        /*0012*/ 	.short	0x0008
        /*0014*/ 	.byte	0x00, 0xf5, 0x21, 0x00


	//----- nvinfo : EIATTR_KPARAM_INFO
	.align		4
.L_401:
        /*0018*/ 	.byte	0x04, 0x17
        /*001a*/ 	.short	(.L_403 - .L_402)
.L_402:
        /*001c*/ 	.word	0x00000000
        /*0020*/ 	.short	0x0000
        /*0022*/ 	.short	0x0000
        /*0024*/ 	.byte	0x00, 0xf5, 0x21, 0x00


	//----- nvinfo : EIATTR_SPARSE_MMA_MASK
	.align		4
.L_403:
        /*0028*/ 	.byte	0x03, 0x50
        /*002a*/ 	.short	0x0000


	//----- nvinfo : EIATTR_MAXREG_COUNT
	.align		4
        /*002c*/ 	.byte	0x03, 0x1b
        /*002e*/ 	.short	0x0040


	//----- nvinfo : EIATTR_MERCURY_ISA_VERSION
	.align		4
        /*0030*/ 	.byte	0x03, 0x5f
        /*0032*/ 	.short	0x0101


	//----- nvinfo : EIATTR_VRC_CTA_INIT_COUNT
	.align		4
        /*0034*/ 	.byte	0x02, 0x4a
	.zero		1
	.zero		1


	//----- nvinfo : EIATTR_EXIT_INSTR_OFFSETS
	.align		4
        /*0038*/ 	.byte	0x04, 0x1c
        /*003a*/ 	.short	(.L_405 - .L_404)


	//   ....[0]....
.L_404:
        /*003c*/ 	.word	0x000001f0


	//   ....[1]....
        /*0040*/ 	.word	0x00000270


	//----- nvinfo : EIATTR_MAX_THREADS
	.align		4
.L_405:
        /*0044*/ 	.byte	0x04, 0x05
        /*0046*/ 	.short	(.L_407 - .L_406)
.L_406:
        /*0048*/ 	.word	0x00000400
        /*004c*/ 	.word	0x00000001
        /*0050*/ 	.word	0x00000001


	//----- nvinfo : EIATTR_CBANK_PARAM_SIZE
	.align		4
.L_407:
        /*0054*/ 	.byte	0x03, 0x19
        /*0056*/ 	.short	0x0010


	//----- nvinfo : EIATTR_PARAM_CBANK
	.align		4
        /*0058*/ 	.byte	0x04, 0x0a
        /*005a*/ 	.short	(.L_409 - .L_408)
	.align		4
.L_408:
        /*005c*/ 	.word	index@(.nv.constant0.default_function_kernel_24)
        /*0060*/ 	.short	0x0380
        /*0062*/ 	.short	0x0010


	//----- nvinfo : EIATTR_SW_WAR
	.align		4
.L_409:
        /*0064*/ 	.byte	0x04, 0x36
        /*0066*/ 	.short	(.L_411 - .L_410)
.L_410:
        /*0068*/ 	.word	0x00000008
.L_411:


//--------------------- .nv.info.default_function_kernel_6 --------------------------
	.section	.nv.info.default_function_kernel_6,"",@"SHT_CUDA_INFO"
	.sectionflags	@""
	.align	4


	//----- nvinfo : EIATTR_CUDA_API_VERSION
	.align		4
        /*0000*/ 	.byte	0x04, 0x37
        /*0002*/ 	.short	(.L_413 - .L_412)
.L_412:
        /*0004*/ 	.word	0x00000082


	//----- nvinfo : EIATTR_KPARAM_INFO
	.align		4
.L_413:
        /*0008*/ 	.byte	0x04, 0x17
        /*000a*/ 	.short	(.L_415 - .L_414)
.L_414:
        /*000c*/ 	.word	0x00000000
        /*0010*/ 	.short	0x0000
        /*0012*/ 	.short	0x0000
        /*0014*/ 	.byte	0x00, 0xf5, 0x21, 0x00


	//----- nvinfo : EIATTR_SPARSE_MMA_MASK
	.align		4
.L_415:
        /*0018*/ 	.byte	0x03, 0x50
        /*001a*/ 	.short	0x0000


	//----- nvinfo : EIATTR_MAXREG_COUNT
	.align		4
        /*001c*/ 	.byte	0x03, 0x1b
        /*001e*/ 	.short	0x00ff


	//----- nvinfo : EIATTR_MERCURY_ISA_VERSION
	.align		4
        /*0020*/ 	.byte	0x03, 0x5f
        /*0022*/ 	.short	0x0101


	//----- nvinfo : EIATTR_VRC_CTA_INIT_COUNT
	.align		4
        /*0024*/ 	.byte	0x02, 0x4a
	.zero		1
	.zero		1


	//----- nvinfo : EIATTR_EXIT_INSTR_OFFSETS
	.align		4
        /*0028*/ 	.byte	0x04, 0x1c
        /*002a*/ 	.short	(.L_417 - .L_416)


	//   ....[0]....
.L_416:
        /*002c*/ 	.word	0x00000150


	//----- nvinfo : EIATTR_MAX_THREADS
	.align		4
.L_417:
        /*0030*/ 	.byte	0x04, 0x05
        /*0032*/ 	.short	(.L_419 - .L_418)
.L_418:
        /*0034*/ 	.word	0x00000040
        /*0038*/ 	.word	0x00000001
        /*003c*/ 	.word	0x00000001


	//----- nvinfo : EIATTR_CRS_STACK_SIZE
	.align		4
.L_419:
        /*0040*/ 	.byte	0x04, 0x1e
        /*0042*/ 	.short	(.L_421 - .L_420)
.L_420:
        /*0044*/ 	.word	0x00000000


	//----- nvinfo : EIATTR_CBANK_PARAM_SIZE
	.align		4
.L_421:
        /*0048*/ 	.byte	0x03, 0x19
        /*004a*/ 	.short	0x0008


	//----- nvinfo : EIATTR_PARAM_CBANK
	.align		4
        /*004c*/ 	.byte	0x04, 0x0a
        /*004e*/ 	.short	(.L_423 - .L_422)
	.align		4
.L_422:
        /*0050*/ 	.word	index@(.nv.constant0.default_function_kernel_6)
        /*0054*/ 	.short	0x0380
        /*0056*/ 	.short	0x0008


	//----- nvinfo : EIATTR_SW_WAR
	.align		4
.L_423:
        /*0058*/ 	.byte	0x04, 0x36
        /*005a*/ 	.short	(.L_425 - .L_424)
.L_424:
        /*005c*/ 	.word	0x00000008
.L_425:


//--------------------- .nv.info.default_function_kernel_18 --------------------------
	.section	.nv.info.default_function_kernel_18,"",@"SHT_CUDA_INFO"
	.sectionflags	@""
	.align	4


	//----- nvinfo : EIATTR_CUDA_API_VERSION
	.align		4
        /*0000*/ 	.byte	0x04, 0x37
        /*0002*/ 	.short	(.L_427 - .L_426)
.L_426:
        /*0004*/ 	.word	0x00000082


	//----- nvinfo : EIATTR_KPARAM_INFO
	.align		4
.L_427:
        /*0008*/ 	.byte	0x04, 0x17
        /*000a*/ 	.short	(.L_429 - .L_428)
.L_428:
        /*000c*/ 	.word	0x00000000
        /*0010*/ 	.short	0x0000
        /*0012*/ 	.short	0x0000
        /*0014*/ 	.byte	0x00, 0xf5, 0x21, 0x00


	//----- nvinfo : EIATTR_SPARSE_MMA_MASK
	.align		4
.L_429:
        /*0018*/ 	.byte	0x03, 0x50
        /*001a*/ 	.short	0x0000


	//----- nvinfo : EIATTR_MAXREG_COUNT
	.align		4
        /*001c*/ 	.byte	0x03, 0x1b
        /*001e*/ 	.short	0x00ff


	//----- nvinfo : EIATTR_MERCURY_ISA_VERSION
	.align		4
        /*0020*/ 	.byte	0x03, 0x5f
        /*0022*/ 	.short	0x0101


	//----- nvinfo : EIATTR_VRC_CTA_INIT_COUNT
	.align		4
        /*0024*/ 	.byte	0x02, 0x4a
	.zero		1
	.zero		1


	//----- nvinfo : EIATTR_EXIT_INSTR_OFFSETS
	.align		4
        /*0028*/ 	.byte	0x04, 0x1c
        /*002a*/ 	.short	(.L_431 - .L_430)


	//   ....[0]....
.L_430:
        /*002c*/ 	.word	0x00000150


	//----- nvinfo : EIATTR_MAX_THREADS
	.align		4
.L_431:
        /*0030*/ 	.byte	0x04, 0x05
        /*0032*/ 	.short	(.L_433 - .L_432)
.L_432:
        /*0034*/ 	.word	0x00000040
        /*0038*/ 	.word	0x00000001
        /*003c*/ 	.word	0x00000001


	//----- nvinfo : EIATTR_CRS_STACK_SIZE
	.align		4
.L_433:
        /*0040*/ 	.byte	0x04, 0x1e
        /*0042*/ 	.short	(.L_435 - .L_434)
.L_434:
        /*0044*/ 	.word	0x00000000


	//----- nvinfo : EIATTR_CBANK_PARAM_SIZE
	.align		4
.L_435:
        /*0048*/ 	.byte	0x03, 0x19
        /*004a*/ 	.short	0x0008


	//----- nvinfo : EIATTR_PARAM_CBANK
	.align		4
        /*004c*/ 	.byte	0x04, 0x0a
        /*004e*/ 	.short	(.L_437 - .L_436)
	.align		4
.L_436:
        /*0050*/ 	.word	index@(.nv.constant0.default_function_kernel_18)
        /*0054*/ 	.short	0x0380
        /*0056*/ 	.short	0x0008


	//----- nvinfo : EIATTR_SW_WAR
	.align		4
.L_437:
        /*0058*/ 	.byte	0x04, 0x36
        /*005a*/ 	.short	(.L_439 - .L_438)
.L_438:
        /*005c*/ 	.word	0x00000008
.L_439:


//--------------------- .nv.info.default_function_kernel_10 --------------------------
	.section	.nv.info.default_function_kernel_10,"",@"SHT_CUDA_INFO"
	.sectionflags	@""
	.align	4


	//----- nvinfo : EIATTR_CUDA_API_VERSION
	.align		4
        /*0000*/ 	.byte	0x04, 0x37
        /*0002*/ 	.short	(.L_441 - .L_440)
.L_440:
        /*0004*/ 	.word	0x00000082


	//----- nvinfo : EIATTR_KPARAM_INFO
	.align		4
.L_441:
        /*0008*/ 	.byte	0x04, 0x17
        /*000a*/ 	.short	(.L_443 - .L_442)
.L_442:
        /*000c*/ 	.word	0x00000000
        /*0010*/ 	.short	0x0001
        /*0012*/ 	.short	0x0008
        /*0014*/ 	.byte	0x00, 0xf5, 0x21, 0x00


	//----- nvinfo : EIATTR_KPARAM_INFO
	.align		4
.L_443:
        /*0018*/ 	.byte	0x04, 0x17
        /*001a*/ 	.short	(.L_445 - .L_444)
.L_444:
        /*001c*/ 	.word	0x00000000
        /*0020*/ 	.short	0x0000
        /*0022*/ 	.short	0x0000
        /*0024*/ 	.byte	0x00, 0xf5, 0x21, 0x00


	//----- nvinfo : EIATTR_SPARSE_MMA_MASK
	.align		4
.L_445:
        /*0028*/ 	.byte	0x03, 0x50
        /*002a*/ 	.short	0x0000


	//----- nvinfo : EIATTR_MAXREG_COUNT
	.align		4
        /*002c*/ 	.byte	0x03, 0x1b
        /*002e*/ 	.short	0x00ff


	//----- nvinfo : EIATTR_MERCURY_ISA_VERSION
	.align		4
        /*0030*/ 	.byte	0x03, 0x5f
        /*0032*/ 	.short	0x0101


	//----- nvinfo : EIATTR_VRC_CTA_INIT_COUNT
	.align		4
        /*0034*/ 	.byte	0x02, 0x4a
	.zero		1
	.zero		1


	//----- nvinfo : EIATTR_EXIT_INSTR_OFFSETS
	.align		4
        /*0038*/ 	.byte	0x04, 0x1c
        /*003a*/ 	.short	(.L_447 - .L_446)


	//   ....[0]....
.L_446:
        /*003c*/ 	.word	0x00000080


	//----- nvinfo : EIATTR_MAX_THREADS
	.align		4
.L_447:
        /*0040*/ 	.byte	0x04, 0x05
        /*0042*/ 	.short	(.L_449 - .L_448)
.L_448:
        /*0044*/ 	.word	0x00000040
        /*0048*/ 	.word	0x00000001
        /*004c*/ 	.word	0x00000001


	//----- nvinfo : EIATTR_CBANK_PARAM_SIZE
	.align		4
.L_449:
        /*0050*/ 	.byte	0x03, 0x19
        /*0052*/ 	.short	0x0010


	//----- nvinfo : EIATTR_PARAM_CBANK
	.align		4
        /*0054*/ 	.byte	0x04, 0x0a
        /*0056*/ 	.short	(.L_451 - .L_450)
	.align		4
.L_450:
        /*0058*/ 	.word	index@(.nv.constant0.default_function_kernel_10)
        /*005c*/ 	.short	0x0380
        /*005e*/ 	.short	0x0010


	//----- nvinfo : EIATTR_SW_WAR
	.align		4
.L_451:
        /*0060*/ 	.byte	0x04, 0x36
        /*0062*/ 	.short	(.L_453 - .L_452)
.L_452:
        /*0064*/ 	.word	0x00000008
.L_453:


//--------------------- .nv.info.default_function_kernel_13 --------------------------
	.section	.nv.info.default_function_kernel_13,"",@"SHT_CUDA_INFO"
	.sectionflags	@""
	.align	4


	//----- nvinfo : EIATTR_CUDA_API_VERSION
	.align		4
        /*0000*/ 	.byte	0x04, 0x37
        /*0002*/ 	.short	(.L_455 - .L_454)
.L_454:
        /*0004*/ 	.word	0x00000082


	//----- nvinfo : EIATTR_KPARAM_INFO
	.align		4
.L_455:
        /*0008*/ 	.byte	0x04, 0x17
        /*000a*/ 	.short	(.L_457 - .L_456)
.L_456:
        /*000c*/ 	.word	0x00000000
        /*0010*/ 	.short	0x0002
        /*0012*/ 	.short	0x0010
        /*0014*/ 	.byte	0x00, 0xf5, 0x21, 0x00


	//----- nvinfo : EIATTR_KPARAM_INFO
	.align		4
.L_457:
        /*0018*/ 	.byte	0x04, 0x17
        /*001a*/ 	.short	(.L_459 - .L_458)
.L_458:
        /*001c*/ 	.word	0x00000000
        /*0020*/ 	.short	0x0001
        /*0022*/ 	.short	0x0008
        /*0024*/ 	.byte	0x00, 0xf5, 0x21, 0x00


	//----- nvinfo : EIATTR_KPARAM_INFO
	.align		4
.L_459:
        /*0028*/ 	.byte	0x04, 0x17
        /*002a*/ 	.short	(.L_461 - .L_460)
.L_460:
        /*002c*/ 	.word	0x00000000
        /*0030*/ 	.short	0x0000
        /*0032*/ 	.short	0x0000
        /*0034*/ 	.byte	0x00, 0xf5, 0x21, 0x00


	//----- nvinfo : EIATTR_SPARSE_MMA_MASK
	.align		4
.L_461:
        /*0038*/ 	.byte	0x03, 0x50
        /*003a*/ 	.short	0x0000


	//----- nvinfo : EIATTR_MAXREG_COUNT
	.align		4
        /*003c*/ 	.byte	0x03, 0x1b
        /*003e*/ 	.short	0x0040


	//----- nvinfo : EIATTR_MERCURY_ISA_VERSION
	.align		4
        /*0040*/ 	.byte	0x03, 0x5f
        /*0042*/ 	.short	0x0101


	//----- nvinfo : EIATTR_VRC_CTA_INIT_COUNT
	.align		4
        /*0044*/ 	.byte	0x02, 0x4a
	.zero		1
	.zero		1


	//----- nvinfo : EIATTR_EXIT_INSTR_OFFSETS
	.align		4
        /*0048*/ 	.byte	0x04, 0x1c
        /*004a*/ 	.short	(.L_463 - .L_462)


	//   ....[0]....
.L_462:
        /*004c*/ 	.word	0x00000590


	//----- nvinfo : EIATTR_MAX_THREADS
	.align		4
.L_463:
        /*0050*/ 	.byte	0x04, 0x05
        /*0052*/ 	.short	(.L_465 - .L_464)
.L_464:
        /*0054*/ 	.word	0x00000400
        /*0058*/ 	.word	0x00000001
        /*005c*/ 	.word	0x00000001


	//----- nvinfo : EIATTR_CBANK_PARAM_SIZE
	.align		4
.L_465:
        /*0060*/ 	.byte	0x03, 0x19
        /*0062*/ 	.short	0x0018


	//----- nvinfo : EIATTR_PARAM_CBANK
	.align		4
        /*0064*/ 	.byte	0x04, 0x0a
        /*0066*/ 	.short	(.L_467 - .L_466)
	.align		4
.L_466:
        /*0068*/ 	.word	index@(.nv.constant0.default_function_kernel_13)
        /*006c*/ 	.short	0x0380
        /*006e*/ 	.short	0x0018


	//----- nvinfo : EIATTR_SW_WAR
	.align		4
.L_467:
        /*0070*/ 	.byte	0x04, 0x36
        /*0072*/ 	.short	(.L_469 - .L_468)
.L_468:
        /*0074*/ 	.word	0x00000008
.L_469:


//--------------------- .nv.info.default_function_kernel_19 --------------------------
	.section	.nv.info.default_function_kernel_19,"",@"SHT_CUDA_INFO"
	.sectionflags	@""
	.align	4


	//----- nvinfo : EIATTR_CUDA_API_VERSION
	.align		4
        /*0000*/ 	.byte	0x04, 0x37
        /*0002*/ 	.short	(.L_471 - .L_470)
.L_470:
        /*0004*/ 	.word	0x00000082


	//----- nvinfo : EIATTR_KPARAM_INFO
	.align		4
.L_471:
        /*0008*/ 	.byte	0x04, 0x17
        /*000a*/ 	.short	(.L_473 - .L_472)
.L_472:
        /*000c*/ 	.word	0x00000000
        /*0010*/ 	.short	0x0001
        /*0012*/ 	.short	0x0008
        /*0014*/ 	.byte	0x00, 0xf5, 0x21, 0x00


	//----- nvinfo : EIATTR_KPARAM_INFO
	.align		4
.L_473:
        /*0018*/ 	.byte	0x04, 0x17
        /*001a*/ 	.short	(.L_475 - .L_474)
.L_474:
        /*001c*/ 	.word	0x00000000
        /*0020*/ 	.short	0x0000
        /*0022*/ 	.short	0x0000
        /*0024*/ 	.byte	0x00, 0xf5, 0x21, 0x00


	//----- nvinfo : EIATTR_SPARSE_MMA_MASK
	.align		4
.L_475:
        /*0028*/ 	.byte	0x03, 0x50
        /*002a*/ 	.short	0x0000


	//----- nvinfo : EIATTR_MAXREG_COUNT
	.align		4
        /*002c*/ 	.byte	0x03, 0x1b
        /*002e*/ 	.short	0x0040


	//----- nvinfo : EIATTR_MERCURY_ISA_VERSION
	.align		4
        /*0030*/ 	.byte	0x03, 0x5f
        /*0032*/ 	.short	0x0101


	//----- nvinfo : EIATTR_VRC_CTA_INIT_COUNT
	.align		4
        /*0034*/ 	.byte	0x02, 0x4a
	.zero		1
	.zero		1


	//----- nvinfo : EIATTR_EXIT_INSTR_OFFSETS
	.align		4
        /*0038*/ 	.byte	0x04, 0x1c
        /*003a*/ 	.short	(.L_477 - .L_476)


	//   ....[0]....
.L_476:
        /*003c*/ 	.word	0x000004d0


	//   ....[1]....
        /*0040*/ 	.word	0x00000630


	//----- nvinfo : EIATTR_MAX_THREADS
	.align		4
.L_477:
        /*0044*/ 	.byte	0x04, 0x05
        /*0046*/ 	.short	(.L_479 - .L_478)
.L_478:
        /*0048*/ 	.word	0x00000400
        /*004c*/ 	.word	0x00000001
        /*0050*/ 	.word	0x00000001


	//----- nvinfo : EIATTR_CRS_STACK_SIZE
	.align		4
.L_479:
        /*0054*/ 	.byte	0x04, 0x1e
        /*0056*/ 	.short	(.L_481 - .L_480)
.L_480:
        /*0058*/ 	.word	0x00000000


	//----- nvinfo : EIATTR_CBANK_PARAM_SIZE
	.align		4
.L_481:
        /*005c*/ 	.byte	0x03, 0x19
        /*005e*/ 	.short	0x0010


	//----- nvinfo : EIATTR_PARAM_CBANK
	.align		4
        /*0060*/ 	.byte	0x04, 0x0a
        /*0062*/ 	.short	(.L_483 - .L_482)
	.align		4
.L_482:
        /*0064*/ 	.word	index@(.nv.constant0.default_function_kernel_19)
        /*0068*/ 	.short	0x0380
        /*006a*/ 	.short	0x0010


	//----- nvinfo : EIATTR_SW_WAR
	.align		4
.L_483:
        /*006c*/ 	.byte	0x04, 0x36
        /*006e*/ 	.short	(.L_485 - .L_484)
.L_484:
        /*0070*/ 	.word	0x00000008
.L_485:


//--------------------- .nv.info.default_function_kernel_12 --------------------------
	.section	.nv.info.default_function_kernel_12,"",@"SHT_CUDA_INFO"
	.sectionflags	@""
	.align	4


	//----- nvinfo : EIATTR_CUDA_API_VERSION
	.align		4
        /*0000*/ 	.byte	0x04, 0x37
        /*0002*/ 	.short	(.L_487 - .L_486)
.L_486:
        /*0004*/ 	.word	0x00000082


	//----- nvinfo : EIATTR_KPARAM_INFO
	.align		4
.L_487:
        /*0008*/ 	.byte	0x04, 0x17
        /*000a*/ 	.short	(.L_489 - .L_488)
.L_488:
        /*000c*/ 	.word	0x00000000
        /*0010*/ 	.short	0x0000
        /*0012*/ 	.short	0x0000
        /*0014*/ 	.byte	0x00, 0xf5, 0x21, 0x00


	//----- nvinfo : EIATTR_SPARSE_MMA_MASK
	.align		4
.L_489:
        /*0018*/ 	.byte	0x03, 0x50
        /*001a*/ 	.short	0x0000


	//----- nvinfo : EIATTR_MAXREG_COUNT
	.align		4
        /*001c*/ 	.byte	0x03, 0x1b
        /*001e*/ 	.short	0x0040


	//----- nvinfo : EIATTR_MERCURY_ISA_VERSION
	.align		4
        /*0020*/ 	.byte	0x03, 0x5f
        /*0022*/ 	.short	0x0101


	//----- nvinfo : EIATTR_VRC_CTA_INIT_COUNT
	.align		4
        /*0024*/ 	.byte	0x02, 0x4a
	.zero		1
	.zero		1


	//----- nvinfo : EIATTR_EXIT_INSTR_OFFSETS
	.align		4
        /*0028*/ 	.byte	0x04, 0x1c
        /*002a*/ 	.short	(.L_491 - .L_490)


	//   ....[0]....
.L_490:
        /*002c*/ 	.word	0x00000210


	//   ....[1]....
        /*0030*/ 	.word	0x00000250


	//----- nvinfo : EIATTR_MAX_THREADS
	.align		4
.L_491:
        /*0034*/ 	.byte	0x04, 0x05
        /*0036*/ 	.short	(.L_493 - .L_492)
.L_492:
        /*0038*/ 	.word	0x00000400
        /*003c*/ 	.word	0x00000001
        /*0040*/ 	.word	0x00000001


	//----- nvinfo : EIATTR_CRS_STACK_SIZE
	.align		4
.L_493:
        /*0044*/ 	.byte	0x04, 0x1e
        /*0046*/ 	.short	(.L_495 - .L_494)
.L_494:
        /*0048*/ 	.word	0x00000000


	//----- nvinfo : EIATTR_CBANK_PARAM_SIZE
	.align		4
.L_495:
        /*004c*/ 	.byte	0x03, 0x19
        /*004e*/ 	.short	0x0008


	//----- nvinfo : EIATTR_PARAM_CBANK
	.align		4
        /*0050*/ 	.byte	0x04, 0x0a
        /*0052*/ 	.short	(.L_497 - .L_496)
	.align		4
.L_496:
        /*0054*/ 	.word	index@(.nv.constant0.default_function_kernel_12)
        /*0058*/ 	.short	0x0380
        /*005a*/ 	.short	0x0008


	//----- nvinfo : EIATTR_SW_WAR
	.align		4
.L_497:
        /*005c*/ 	.byte	0x04, 0x36
        /*005e*/ 	.short	(.L_499 - .L_498)
.L_498:
        /*0060*/ 	.word	0x00000008
.L_499:


//--------------------- .nv.info.default_function_kernel_3 --------------------------
	.section	.nv.info.default_function_kernel_3,"",@"SHT_CUDA_INFO"
	.sectionflags	@""
	.align	4


	//----- nvinfo : EIATTR_CUDA_API_VERSION
	.align		4
        /*0000*/ 	.byte	0x04, 0x37
        /*0002*/ 	.short	(.L_501 - .L_500)
.L_500:
        /*0004*/ 	.word	0x00000082


	//----- nvinfo : EIATTR_KPARAM_INFO
	.align		4
.L_501:
        /*0008*/ 	.byte	0x04, 0x17
        /*000a*/ 	.short	(.L_503 - .L_502)
.L_502:
        /*000c*/ 	.word	0x00000000
        /*0010*/ 	.short	0x0001
        /*0012*/ 	.short	0x0008
        /*0014*/ 	.byte	0x00, 0xf5, 0x21, 0x00


	//----- nvinfo : EIATTR_KPARAM_INFO
	.align		4
.L_503:
        /*0018*/ 	.byte	0x04, 0x17
        /*001a*/ 	.short	(.L_505 - .L_504)
.L_504:
        /*001c*/ 	.word	0x00000000
        /*0020*/ 	.short	0x0000
        /*0022*/ 	.short	0x0000
        /*0024*/ 	.byte	0x00, 0xf5, 0x21, 0x00


	//----- nvinfo : EIATTR_SPARSE_MMA_MASK
	.align		4
.L_505:
        /*0028*/ 	.byte	0x03, 0x50
        /*002a*/ 	.short	0x0000


	//----- nvinfo : EIATTR_MAXREG_COUNT
	.align		4
        /*002c*/ 	.byte	0x03, 0x1b
        /*002e*/ 	.short	0x0040


	//----- nvinfo : EIATTR_MERCURY_ISA_VERSION
	.align		4
        /*0030*/ 	.byte	0x03, 0x5f
        /*0032*/ 	.short	0x0101


	//----- nvinfo : EIATTR_VRC_CTA_INIT_COUNT
	.align		4
        /*0034*/ 	.byte	0x02, 0x4a
	.zero		1
	.zero		1


	//----- nvinfo : EIATTR_EXIT_INSTR_OFFSETS
	.align		4
        /*0038*/ 	.byte	0x04, 0x1c
        /*003a*/ 	.short	(.L_507 - .L_506)


	//   ....[0]....
.L_506:
        /*003c*/ 	.word	0x000002c0


	//   ....[1]....
        /*0040*/ 	.word	0x00000360


	//----- nvinfo : EIATTR_MAX_THREADS
	.align		4
.L_507:
        /*0044*/ 	.byte	0x04, 0x05
        /*0046*/ 	.short	(.L_509 - .L_508)
.L_508:
        /*0048*/ 	.word	0x00000400
        /*004c*/ 	.word	0x00000001
        /*0050*/ 	.word	0x00000001


	//----- nvinfo : EIATTR_CBANK_PARAM_SIZE
	.align		4
.L_509:
        /*0054*/ 	.byte	0x03, 0x19
        /*0056*/ 	.short	0x0010


	//----- nvinfo : EIATTR_PARAM_CBANK
	.align		4
        /*0058*/ 	.byte	0x04, 0x0a
        /*005a*/ 	.short	(.L_511 - .L_510)
	.align		4
.L_510:
        /*005c*/ 	.word	index@(.nv.constant0.default_function_kernel_3)
        /*0060*/ 	.short	0x0380
        /*0062*/ 	.short	0x0010


	//----- nvinfo : EIATTR_SW_WAR
	.align		4
.L_511:
        /*0064*/ 	.byte	0x04, 0x36
        /*0066*/ 	.short	(.L_513 - .L_512)
.L_512:
        /*0068*/ 	.word	0x00000008
.L_513:


//--------------------- .nv.callgraph             --------------------------
	.section	.nv.callgraph,"",@"SHT_CUDA_CALLGRAPH"
	.align	4
	.sectionentsize	8
	.align		4
        /*0000*/ 	.word	0x00000000
	.align		4
        /*0004*/ 	.word	0xffffffff
	.align		4
        /*0008*/ 	.word	0x00000000
	.align		4
        /*000c*/ 	.word	0xfffffffe
	.align		4
        /*0010*/ 	.word	0x00000000
	.align		4
        /*0014*/ 	.word	0xfffffffd
	.align		4
        /*0018*/ 	.word	0x00000000
	.align		4
        /*001c*/ 	.word	0xfffffffc


//--------------------- .text.default_function_kernel_16 --------------------------
	.section	.text.default_function_kernel_16,"ax",@progbits
	.align	128
        .global         default_function_kernel_16
        .type           default_function_kernel_16,@function
        .size           default_function_kernel_16,(.L_x_103 - default_function_kernel_16)
        .other          default_function_kernel_16,@"STO_CUDA_ENTRY STV_DEFAULT"
default_function_kernel_16:
.text.default_function_kernel_16:
[----:B------:R-:W-:Y:S01]  /*0000*/  LDC R1, c[0x0][0x37c] ;  /* 0x0000df00ff017b82 */ /* 0x000fe20000000800 */
[----:B------:R-:W0:Y:S07]  /*0010*/  S2R R7, SR_TID.X ;  /* 0x0000000000077919 */ /* 0x000e2e0000002100 */
[----:B------:R-:W0:Y:S01]  /*0020*/  LDC.64 R2, c[0x0][0x388] ;  /* 0x0000e200ff027b82 */ /* 0x000e220000000a00 */
[----:B------:R-:W1:Y:S07]  /*0030*/  LDCU.64 UR4, c[0x0][0x358] ;  /* 0x00006b00ff0477ac */ /* 0x000e6e0008000a00 */
[----:B------:R-:W2:Y:S01]  /*0040*/  LDC.64 R4, c[0x0][0x380] ;  /* 0x0000e000ff047b82 */ /* 0x000ea20000000a00 */
[----:B0-----:R-:W-:-:S06]  /*0050*/  IMAD.WIDE.U32 R2, R7, 0x4, R2 ;  /* 0x0000000407027825 */ /* 0x001fcc00078e0002 */
[----:B-1----:R-:W3:Y:S01]  /*0060*/  LDG.E.CONSTANT R3, desc[UR4][R2.64] ;  /* 0x0000000402037981 */ /* 0x002ee2000c1e9900 */
[----:B--2---:R-:W-:-:S05]  /*0070*/  IMAD.WIDE.U32 R4, R7, 0x4, R4 ;  /* 0x0000000407047825 */ /* 0x004fca00078e0004 */
[----:B---3--:R-:W-:Y:S01]  /*0080*/  STG.E desc[UR4][R4.64], R3 ;  /* 0x0000000304007986 */ /* 0x008fe2000c101904 */
[----:B------:R-:W-:Y:S05]  /*0090*/  EXIT ;  /* 0x000000000000794d */ /* 0x000fea0003800000 */
.L_x_0:
[----:B------:R-:W-:-:S00]  /*00a0*/  BRA `(.L_x_0) ;  /* 0xfffffffc00fc7947 */ /* 0x000fc0000383ffff */
[----:B------:R-:W-:-:S00]  /*00b0*/  NOP ;  /* 0x0000000000007918 */ /* 0x000fc00000000000 */
        /* <DEDUP_REMOVED lines=12> */
.L_x_103:


//--------------------- .text.default_function_kernel_22 --------------------------
	.section	.text.default_function_kernel_22,"ax",@progbits
	.align	128
        .global         default_function_kernel_22
        .type           default_function_kernel_22,@function
        .size           default_function_kernel_22,(.L_x_104 - default_function_kernel_22)
        .other          default_function_kernel_22,@"STO_CUDA_ENTRY STV_DEFAULT"
default_function_kernel_22:
.text.default_function_kernel_22:
[----:B------:R-:W-:Y:S08]  /*0000*/  LDC R1, c[0x0][0x37c] ;  /* 0x0000df00ff017b82 */ /* 0x000ff00000000800 */
[----:B------:R-:W0:Y:S01]  /*0010*/  LDC.64 R2, c[0x0][0x388] ;  /* 0x0000e200ff027b82 */ /* 0x000e220000000a00 */
[----:B------:R-:W0:Y:S01]  /*0020*/  LDCU.64 UR4, c[0x0][0x358] ;  /* 0x00006b00ff0477ac */ /* 0x000e220008000a00 */
[----:B------:R-:W1:Y:S06]  /*0030*/  S2R R7, SR_TID.X ;  /* 0x0000000000077919 */ /* 0x000e6c0000002100 */
[----:B------:R-:W1:Y:S01]  /*0040*/  LDC.64 R4, c[0x0][0x380] ;  /* 0x0000e000ff047b82 */ /* 0x000e620000000a00 */
[----:B0-----:R-:W2:Y:S01]  /*0050*/  LDG.E.CONSTANT R3, desc[UR4][R2.64] ;  /* 0x0000000402037981 */ /* 0x001ea2000c1e9900 */
[----:B-1----:R-:W-:-:S05]  /*0060*/  IMAD.WIDE.U32 R4, R7, 0x4, R4 ;  /* 0x0000000407047825 */ /* 0x002fca00078e0004 */
[----:B--2---:R-:W-:Y:S01]  /*0070*/  STG.E desc[UR4][R4.64], R3 ;  /* 0x0000000304007986 */ /* 0x004fe2000c101904 */
[----:B------:R-:W-:Y:S05]  /*0080*/  EXIT ;  /* 0x000000000000794d */ /* 0x000fea0003800000 */
.L_x_1:
        /* <DEDUP_REMOVED lines=15> */
.L_x_104:


//--------------------- .text.default_function_kernel --------------------------
	.section	.text.default_function_kernel,"ax",@progbits
	.align	128
        .global         default_function_kernel
        .type           default_function_kernel,@function
        .size           default_function_kernel,(.L_x_105 - default_function_kernel)
        .other          default_function_kernel,@"STO_CUDA_ENTRY STV_DEFAULT"
default_function_kernel:
.text.default_function_kernel:
[----:B------:R-:W-:Y:S01]  /*0000*/  LDC R1, c[0x0][0x37c] ;  /* 0x0000df00ff017b82 */ /* 0x000fe20000000800 */
[----:B------:R-:W0:Y:S07]  /*0010*/  S2R R7, SR_TID.X ;  /* 0x0000000000077919 */ /* 0x000e2e0000002100 */
[----:B------:R-:W1:Y:S01]  /*0020*/  S2UR UR4, SR_CTAID.X ;  /* 0x00000000000479c3 */ /* 0x000e620000002500 */
[----:B------:R-:W2:Y:S07]  /*0030*/  LDCU.64 UR6, c[0x0][0x358] ;  /* 0x00006b00ff0677ac */ /* 0x000eae0008000a00 */
[----:B------:R-:W3:Y:S08]  /*0040*/  LDC.64 R2, c[0x0][0x388] ;  /* 0x0000e200ff027b82 */ /* 0x000ef00000000a00 */
[----:B------:R-:W4:Y:S01]  /*0050*/  LDC.64 R4, c[0x0][0x380] ;  /* 0x0000e000ff047b82 */ /* 0x000f220000000a00 */
[----:B-1----:R-:W-:-:S06]  /*0060*/  USHF.L.U32 UR4, UR4, 0xa, URZ ;  /* 0x0000000a04047899 */ /* 0x002fcc00080006ff */
[----:B0-----:R-:W-:-:S05]  /*0070*/  LOP3.LUT R7, R7, UR4, RZ, 0xfc, !PT ;  /* 0x0000000407077c12 */ /* 0x001fca000f8efcff */
[----:B---3--:R-:W-:-:S06]  /*0080*/  IMAD.WIDE.U32 R2, R7, 0x4, R2 ;  /* 0x0000000407027825 */ /* 0x008fcc00078e0002 */
[----:B--2---:R-:W2:Y:S01]  /*0090*/  LDG.E.CONSTANT R3, desc[UR6][R2.64] ;  /* 0x0000000602037981 */ /* 0x004ea2000c1e9900 */
[----:B----4-:R-:W-:-:S05]  /*00a0*/  IMAD.WIDE.U32 R4, R7, 0x4, R4 ;  /* 0x0000000407047825 */ /* 0x010fca00078e0004 */
[----:B--2---:R-:W-:Y:S01]  /*00b0*/  STG.E desc[UR6][R4.64], R3 ;  /* 0x0000000304007986 */ /* 0x004fe2000c101906 */
[----:B------:R-:W-:Y:S05]  /*00c0*/  EXIT ;  /* 0x000000000000794d */ /* 0x000fea0003800000 */
.L_x_2:
        /* <DEDUP_REMOVED lines=11> */
.L_x_105:


//--------------------- .text.default_function_kernel_21 --------------------------
	.section	.text.default_function_kernel_21,"ax",@progbits
	.align	128
        .global         default_function_kernel_21
        .type           default_function_kernel_21,@function
        .size           default_function_kernel_21,(.L_x_106 - default_function_kernel_21)
        .other          default_function_kernel_21,@"STO_CUDA_ENTRY STV_DEFAULT"
default_function_kernel_21:
.text.default_function_kernel_21:
[----:B------:R-:W-:Y:S01]  /*0000*/  LDC R1, c[0x0][0x37c] ;  /* 0x0000df00ff017b82 */ /* 0x000fe20000000800 */
[----:B------:R-:W0:Y:S07]  /*0010*/  S2R R14, SR_CTAID.X ;  /* 0x00000000000e7919 */ /* 0x000e2e0000002500 */
[----:B------:R-:W1:Y:S01]  /*0020*/  LDC.64 R2, c[0x0][0x388] ;  /* 0x0000e200ff027b82 */ /* 0x000e620000000a00 */
[----:B------:R-:W2:Y:S01]  /*0030*/  LDCU.64 UR4, c[0x0][0x358] ;  /* 0x00006b00ff0477ac */ /* 0x000ea20008000a00 */
[----:B------:R-:W3:Y:S01]  /*0040*/  S2R R19, SR_TID.X ;  /* 0x0000000000137919 */ /* 0x000ee20000002100 */
[----:B0-----:R-:W-:-:S02]  /*0050*/  ISETP.GT.U32.AND P0, PT, R14, 0x3c0, PT ;  /* 0x000003c00e00780c */ /* 0x001fc40003f04070 */
[C---:B------:R-:W-:Y:S02]  /*0060*/  ISETP.GT.U32.AND P1, PT, R14.reuse, 0x2c0, PT ;  /* 0x000002c00e00780c */ /* 0x040fe40003f24070 */
[C---:B------:R-:W-:Y:S02]  /*0070*/  ISETP.GT.U32.AND P2, PT, R14.reuse, 0x1c0, PT ;  /* 0x000001c00e00780c */ /* 0x040fe40003f44070 */
[----:B---3--:R-:W-:Y:S02]  /*0080*/  SHF.R.U32.HI R11, RZ, 0x4, R19 ;  /* 0x00000004ff0b7819 */ /* 0x008fe40000011613 */
[----:B------:R-:W-:-:S04]  /*0090*/  SHF.L.U32 R0, R14, 0x6, RZ ;  /* 0x000000060e007819 */ /* 0x000fc800000006ff */
[----:B------:R-:W-:Y:S01]  /*00a0*/  LOP3.LUT R0, R11, R0, RZ, 0xfc, !PT ;  /* 0x000000000b007212 */ /* 0x000fe200078efcff */
[----:B------:R-:W0:Y:S03]  /*00b0*/  @!P0 LDC.64 R8, c[0x0][0x380] ;  /* 0x0000e000ff088b82 */ /* 0x000e260000000a00 */
[C---:B------:R-:W-:Y:S01]  /*00c0*/  @!P1 IADD3 R10, PT, PT, R0.reuse, 0x4000, RZ ;  /* 0x00004000000a9810 */ /* 0x040fe20007ffe0ff */
[C---:B------:R-:W-:Y:S01]  /*00d0*/  @!P0 IMAD.HI.U32 R11, R0.reuse, -0x779bd671, RZ ;  /* 0x8864298f000b8827 */ /* 0x040fe200078e00ff */
[----:B------:R-:W-:-:S03]  /*00e0*/  @!P2 IADD3 R13, PT, PT, R0, 0x8000, RZ ;  /* 0x00008000000da810 */ /* 0x000fc60007ffe0ff */
[----:B------:R-:W3:Y:S01]  /*00f0*/  @!P1 LDC.64 R6, c[0x0][0x380] ;  /* 0x0000e000ff069b82 */ /* 0x000ee20000000a00 */
[----:B------:R-:W-:Y:S01]  /*0100*/  @!P1 IMAD.HI.U32 R12, R10, -0x779bd671, RZ ;  /* 0x8864298f0a0c9827 */ /* 0x000fe200078e00ff */
[----:B------:R-:W-:-:S03]  /*0110*/  SHF.L.U32 R10, R14, 0xa, RZ ;  /* 0x0000000a0e0a7819 */ /* 0x000fc600000006ff */
[----:B------:R-:W-:Y:S01]  /*0120*/  @!P2 IMAD.HI.U32 R16, R13, -0x779bd671, RZ ;  /* 0x8864298f0d10a827 */ /* 0x000fe200078e00ff */
[----:B------:R-:W-:Y:S02]  /*0130*/  @!P0 SHF.R.U32.HI R13, RZ, 0x9, R11 ;  /* 0x00000009ff0d8819 */ /* 0x000fe4000001160b */
[----:B------:R-:W4:Y:S01]  /*0140*/  @!P2 LDC.64 R4, c[0x0][0x380] ;  /* 0x0000e000ff04ab82 */ /* 0x000f220000000a00 */
[----:B------:R-:W-:Y:S02]  /*0150*/  @!P1 SHF.R.U32.HI R15, RZ, 0x9, R12 ;  /* 0x00000009ff0f9819 */ /* 0x000fe4000001160c */
[----:B------:R-:W-:Y:S02]  /*0160*/  @!P2 SHF.R.U32.HI R17, RZ, 0x9, R16 ;  /* 0x00000009ff11a819 */ /* 0x000fe40000011610 */
[----:B------:R-:W-:Y:S01]  /*0170*/  LOP3.LUT R11, R10, R19, RZ, 0xfc, !PT ;  /* 0x000000130a0b7212 */ /* 0x000fe200078efcff */
[----:B0-----:R-:W-:-:S04]  /*0180*/  @!P0 IMAD.WIDE.U32 R8, R13, 0x4, R8 ;  /* 0x000000040d088825 */ /* 0x001fc800078e0008 */
[----:B-1----:R-:W-:Y:S02]  /*0190*/  IMAD.WIDE.U32 R2, R11, 0x4, R2 ;  /* 0x000000040b027825 */ /* 0x002fe400078e0002 */
[----:B--2---:R-:W2:Y:S02]  /*01a0*/  @!P0 LDG.E.CONSTANT R9, desc[UR4][R8.64] ;  /* 0x0000000408098981 */ /* 0x004ea4000c1e9900 */
[----:B---3--:R-:W-:Y:S02]  /*01b0*/  @!P1 IMAD.WIDE.U32 R6, R15, 0x4, R6 ;  /* 0x000000040f069825 */ /* 0x008fe400078e0006 */
[----:B------:R-:W2:Y:S04]  /*01c0*/  @!P0 LDG.E R10, desc[UR4][R2.64] ;  /* 0x00000004020a8981 */ /* 0x000ea8000c1e1900 */
[----:B------:R-:W3:Y:S01]  /*01d0*/  @!P1 LDG.E.CONSTANT R7, desc[UR4][R6.64] ;  /* 0x0000000406079981 */ /* 0x000ee2000c1e9900 */
[----:B----4-:R-:W-:-:S03]  /*01e0*/  @!P2 IMAD.WIDE.U32 R4, R17, 0x4, R4 ;  /* 0x000000041104a825 */ /* 0x010fc600078e0004 */
[----:B------:R-:W3:Y:S04]  /*01f0*/  @!P1 LDG.E R12, desc[UR4][R2.64+0x100000] ;  /* 0x10000004020c9981 */ /* 0x000ee8000c1e1900 */
[----:B------:R-:W4:Y:S04]  /*0200*/  @!P2 LDG.E.CONSTANT R4, desc[UR4][R4.64] ;  /* 0x000000040404a981 */ /* 0x000f28000c1e9900 */
[----:B------:R-:W4:Y:S01]  /*0210*/  @!P2 LDG.E R15, desc[UR4][R2.64+0x200000] ;  /* 0x20000004020fa981 */ /* 0x000f22000c1e1900 */
[----:B------:R-:W-:Y:S01]  /*0220*/  ISETP.GT.U32.AND P3, PT, R14, 0xc0, PT ;  /* 0x000000c00e00780c */ /* 0x000fe20003f64070 */
[----:B--2---:R-:W-:Y:S01]  /*0230*/  @!P0 FMUL R11, R10, R9 ;  /* 0x000000090a0b8220 */ /* 0x004fe20000400000 */
[----:B---3--:R-:W-:-:S04]  /*0240*/  @!P1 FMUL R13, R12, R7 ;  /* 0x000000070c0d9220 */ /* 0x008fc80000400000 */
[----:B------:R0:W-:Y:S01]  /*0250*/  @!P0 STG.E desc[UR4][R2.64], R11 ;  /* 0x0000000b02008986 */ /* 0x0001e2000c101904 */
[----:B----4-:R-:W-:-:S03]  /*0260*/  @!P2 FMUL R15, R15, R4 ;  /* 0x000000040f0fa220 */ /* 0x010fc60000400000 */
[----:B------:R0:W-:Y:S04]  /*0270*/  @!P1 STG.E desc[UR4][R2.64+0x100000], R13 ;  /* 0x1000000d02009986 */ /* 0x0001e8000c101904 */
[----:B------:R0:W-:Y:S01]  /*0280*/  @!P2 STG.E desc[UR4][R2.64+0x200000], R15 ;  /* 0x2000000f0200a986 */ /* 0x0001e2000c101904 */
[----:B------:R-:W-:Y:S05]  /*0290*/  @P3 EXIT ;  /* 0x000000000000394d */ /* 0x000fea0003800000 */
[----:B------:R-:W1:Y:S01]  /*02a0*/  LDC.64 R4, c[0x0][0x380] ;  /* 0x0000e000ff047b82 */ /* 0x000e620000000a00 */
[----:B------:R-:W-:-:S05]  /*02b0*/  IADD3 R0, PT, PT, R0, 0xc000, RZ ;  /* 0x0000c00000007810 */ /* 0x000fca0007ffe0ff */
[----:B------:R-:W-:-:S05]  /*02c0*/  IMAD.HI.U32 R0, R0, -0x779bd671, RZ ;  /* 0x8864298f00007827 */ /* 0x000fca00078e00ff */
[----:B------:R-:W-:Y:S02]  /*02d0*/  SHF.R.U32.HI R7, RZ, 0x9, R0 ;  /* 0x00000009ff077819 */ /* 0x000fe40000011600 */
[----:B------:R-:W2:Y:S03]  /*02e0*/  LDG.E R0, desc[UR4][R2.64+0x300000] ;  /* 0x3000000402007981 */ /* 0x000ea6000c1e1900 */
[----:B-1----:R-:W-:-:S06]  /*02f0*/  IMAD.WIDE.U32 R4, R7, 0x4, R4 ;  /* 0x0000000407047825 */ /* 0x002fcc00078e0004 */
[----:B------:R-:W2:Y:S02]  /*0300*/  LDG.E.CONSTANT R5, desc[UR4][R4.64] ;  /* 0x0000000404057981 */ /* 0x000ea4000c1e9900 */
[----:B--2---:R-:W-:-:S05]  /*0310*/  FMUL R7, R0, R5 ;  /* 0x0000000500077220 */ /* 0x004fca0000400000 */
[----:B------:R-:W-:Y:S01]  /*0320*/  STG.E desc[UR4][R2.64+0x300000], R7 ;  /* 0x3000000702007986 */ /* 0x000fe2000c101904 */
[----:B------:R-:W-:Y:S05]  /*0330*/  EXIT ;  /* 0x000000000000794d */ /* 0x000fea0003800000 */
.L_x_3:
        /* <DEDUP_REMOVED lines=12> */
.L_x_106:


//--------------------- .text.default_function_kernel_7 --------------------------
	.section	.text.default_function_kernel_7,"ax",@progbits
	.align	128
        .global         default_function_kernel_7
        .type           default_function_kernel_7,@function
        .size           default_function_kernel_7,(.L_x_99 - default_function_kernel_7)
        .other          default_function_kernel_7,@"STO_CUDA_ENTRY STV_DEFAULT"
default_function_kernel_7:
.text.default_function_kernel_7:
[----:B------:R-:W-:Y:S01]  /*0000*/  LDC R1, c[0x0][0x37c] ;  /* 0x0000df00ff017b82 */ /* 0x000fe20000000800 */
[----:B------:R-:W0:Y:S07]  /*0010*/  S2R R6, SR_TID.X ;  /* 0x0000000000067919 */ /* 0x000e2e0000002100 */
[----:B------:R-:W1:Y:S01]  /*0020*/  S2UR UR4, SR_CTAID.X ;  /* 0x00000000000479c3 */ /* 0x000e620000002500 */
[----:B------:R-:W2:Y:S01]  /*0030*/  LDCU.64 UR8, c[0x0][0x358] ;  /* 0x00006b00ff0877ac */ /* 0x000ea20008000a00 */
[----:B------:R-:W-:Y:S06]  /*0040*/  BSSY.RECONVERGENT B0, `(.L_x_4) ;  /* 0x0000020000007945 */ /* 0x000fec0003800200 */
[----:B------:R-:W3:Y:S01]  /*0050*/  LDC.64 R4, c[0x0][0x388] ;  /* 0x0000e200ff047b82 */ /* 0x000ee20000000a00 */
[----:B-1----:R-:W-:-:S02]  /*0060*/  USHF.L.U32 UR5, UR4, 0x2, URZ ;  /* 0x0000000204057899 */ /* 0x002fc400080006ff */
[----:B------:R-:W-:Y:S02]  /*0070*/  USHF.L.U32 UR6, UR4, 0xa, URZ ;  /* 0x0000000a04067899 */ /* 0x000fe400080006ff */
[----:B------:R-:W-:Y:S01]  /*0080*/  USHF.L.U32 UR4, UR4, 0x8, URZ ;  /* 0x0000000804047899 */ /* 0x000fe200080006ff */
[----:B0-----:R-:W-:-:S03]  /*0090*/  SHF.R.U32.HI R2, RZ, 0x8, R6 ;  /* 0x00000008ff027819 */ /* 0x001fc60000011606 */
[----:B------:R-:W-:Y:S02]  /*00a0*/  LOP3.LUT R3, R6, UR6, RZ, 0xfc, !PT ;  /* 0x0000000606037c12 */ /* 0x000fe4000f8efcff */
[----:B------:R-:W-:Y:S02]  /*00b0*/  LOP3.LUT R2, R2, UR5, RZ, 0xfc, !PT ;  /* 0x0000000502027c12 */ /* 0x000fe4000f8efcff */
[----:B------:R-:W-:Y:S01]  /*00c0*/  SHF.R.U32.HI R6, RZ, 0x2, R6 ;  /* 0x00000002ff067819 */ /* 0x000fe20000011606 */
[----:B---3--:R-:W-:Y:S01]  /*00d0*/  IMAD.WIDE.U32 R4, R3, 0x4, R4 ;  /* 0x0000000403047825 */ /* 0x008fe200078e0004 */
[----:B------:R-:W-:Y:S02]  /*00e0*/  ISETP.GT.U32.AND P0, PT, R2, 0xf80, PT ;  /* 0x00000f800200780c */ /* 0x000fe40003f04070 */
[----:B------:R-:W-:-:S11]  /*00f0*/  LOP3.LUT R6, R6, UR4, RZ, 0xfc, !PT ;  /* 0x0000000406067c12 */ /* 0x000fd6000f8efcff */
[----:B--2---:R-:W-:Y:S05]  /*0100*/  @P0 BRA `(.L_x_5) ;  /* 0x00000000004c0947 */ /* 0x004fea0003800000 */
[----:B------:R-:W0:Y:S01]  /*0110*/  LDC.64 R8, c[0x0][0x380] ;  /* 0x0000e000ff087b82 */ /* 0x000e220000000a00 */
[----:B------:R-:W-:-:S05]  /*0120*/  IMAD.HI.U32 R0, R6, -0x7be77d73, RZ ;  /* 0x8418828d06007827 */ /* 0x000fca00078e00ff */
[----:B------:R-:W-:Y:S02]  /*0130*/  SHF.R.U32.HI R3, RZ, 0xb, R0 ;  /* 0x0000000bff037819 */ /* 0x000fe40000011600 */
[----:B------:R-:W2:Y:S03]  /*0140*/  LDG.E R0, desc[UR8][R4.64] ;  /* 0x0000000804007981 */ /* 0x000ea6000c1e1900 */
[----:B0-----:R-:W-:-:S05]  /*0150*/  IMAD.WIDE.U32 R8, R3, 0x4, R8 ;  /* 0x0000000403087825 */ /* 0x001fca00078e0008 */
[----:B------:R-:W3:Y:S01]  /*0160*/  LDG.E.CONSTANT R3, desc[UR8][R8.64] ;  /* 0x0000000808037981 */ /* 0x000ee2000c1e9900 */
[----:B------:R-:W-:Y:S01]  /*0170*/  BSSY.RECONVERGENT B1, `(.L_x_6) ;  /* 0x000000b000017945 */ /* 0x000fe20003800200 */
[----:B---3--:R-:W0:Y:S08]  /*0180*/  MUFU.RCP R10, R3 ;  /* 0x00000003000a7308 */ /* 0x008e300000001000 */
[----:B--2---:R-:W1:Y:S01]  /*0190*/  FCHK P0, R0, R3 ;  /* 0x0000000300007302 */ /* 0x004e620000000000 */
[----:B0-----:R-:W-:-:S04]  /*01a0*/  FFMA R7, -R3, R10, 1 ;  /* 0x3f80000003077423 */ /* 0x001fc8000000010a */
[----:B------:R-:W-:-:S04]  /*01b0*/  FFMA R7, R10, R7, R10 ;  /* 0x000000070a077223 */ /* 0x000fc8000000000a */
[----:B------:R-:W-:-:S04]  /*01c0*/  FFMA R10, R0, R7, RZ ;  /* 0x00000007000a7223 */ /* 0x000fc800000000ff */
[----:B------:R-:W-:-:S04]  /*01d0*/  FFMA R11, -R3, R10, R0 ;  /* 0x0000000a030b7223 */ /* 0x000fc80000000100 */
[----:B------:R-:W-:Y:S01]  /*01e0*/  FFMA R7, R7, R11, R10 ;  /* 0x0000000b07077223 */ /* 0x000fe2000000000a */
[----:B-1----:R-:W-:Y:S06]  /*01f0*/  @!P0 BRA `(.L_x_7) ;  /* 0x0000000000088947 */ /* 0x002fec0003800000 */
[----:B------:R-:W-:-:S07]  /*0200*/  MOV R8, 0x220 ;  /* 0x0000022000087802 */ /* 0x000fce0000000f00 */
[----:B------:R-:W-:Y:S05]  /*0210*/  CALL.REL.NOINC `($__internal_0_$__cuda_sm3x_div_rn_noftz_f32_slowpath) ;  /* 0x0000000400287944 */ /* 0x000fea0003c00000 */
.L_x_7:
[----:B------:R-:W-:Y:S05]  /*0220*/  BSYNC.RECONVERGENT B1 ;  /* 0x0000000000017941 */ /* 0x000fea0003800200 */
.L_x_6:
[----:B------:R0:W-:Y:S02]  /*0230*/  STG.E desc[UR8][R4.64], R7 ;  /* 0x0000000704007986 */ /* 0x0001e4000c101908 */
.L_x_5:
[----:B------:R-:W-:Y:S05]  /*0240*/  BSYNC.RECONVERGENT B0 ;  /* 0x0000000000007941 */ /* 0x000fea0003800200 */
.L_x_4:
[----:B------:R-:W-:Y:S01]  /*0250*/  ISETP.GT.U32.AND P0, PT, R2, 0xb80, PT ;  /* 0x00000b800200780c */ /* 0x000fe20003f04070 */
[----:B------:R-:W-:-:S12]  /*0260*/  BSSY.RECONVERGENT B0, `(.L_x_8) ;  /* 0x0000016000007945 */ /* 0x000fd80003800200 */
[----:B------:R-:W-:Y:S05]  /*0270*/  @P0 BRA `(.L_x_9) ;  /* 0x0000000000500947 */ /* 0x000fea0003800000 */
[----:B------:R-:W1:Y:S01]  /*0280*/  LDC.64 R8, c[0x0][0x380] ;  /* 0x0000e000ff087b82 */ /* 0x000e620000000a00 */
[----:B------:R-:W-:-:S04]  /*0290*/  VIADD R0, R6, 0x10000 ;  /* 0x0001000006007836 */ /* 0x000fc80000000000 */
[----:B------:R-:W-:-:S05]  /*02a0*/  IMAD.HI.U32 R0, R0, -0x7be77d73, RZ ;  /* 0x8418828d00007827 */ /* 0x000fca00078e00ff */
[----:B------:R-:W-:Y:S02]  /*02b0*/  SHF.R.U32.HI R3, RZ, 0xb, R0 ;  /* 0x0000000bff037819 */ /* 0x000fe40000011600 */
[----:B------:R-:W2:Y:S03]  /*02c0*/  LDG.E R0, desc[UR8][R4.64+0x100000] ;  /* 0x1000000804007981 */ /* 0x000ea6000c1e1900 */
[----:B-1----:R-:W-:-:S05]  /*02d0*/  IMAD.WIDE.U32 R8, R3, 0x4, R8 ;  /* 0x0000000403087825 */ /* 0x002fca00078e0008 */
        /* <DEDUP_REMOVED lines=12> */
.L_x_11:
[----:B------:R-:W-:Y:S05]  /*03a0*/  BSYNC.RECONVERGENT B1 ;  /* 0x0000000000017941 */ /* 0x000fea0003800200 */
.L_x_10:
[----:B------:R1:W-:Y:S02]  /*03b0*/  STG.E desc[UR8][R4.64+0x100000], R7 ;  /* 0x1000000704007986 */ /* 0x0003e4000c101908 */
.L_x_9:
[----:B------:R-:W-:Y:S05]  /*03c0*/  BSYNC.RECONVERGENT B0 ;  /* 0x0000000000007941 */ /* 0x000fea0003800200 */
.L_x_8:
[----:B------:R-:W-:Y:S01]  /*03d0*/  ISETP.GT.U32.AND P0, PT, R2, 0x780, PT ;  /* 0x000007800200780c */ /* 0x000fe20003f04070 */
[----:B------:R-:W-:-:S12]  /*03e0*/  BSSY.RECONVERGENT B0, `(.L_x_12) ;  /* 0x0000016000007945 */ /* 0x000fd80003800200 */
[----:B------:R-:W-:Y:S05]  /*03f0*/  @P0 BRA `(.L_x_13) ;  /* 0x0000000000500947 */ /* 0x000fea0003800000 */
[----:B------:R-:W2:Y:S01]  /*0400*/  LDC.64 R8, c[0x0][0x380] ;  /* 0x0000e000ff087b82 */ /* 0x000ea20000000a00 */
[----:B------:R-:W-:-:S04]  /*0410*/  VIADD R0, R6, 0x20000 ;  /* 0x0002000006007836 */ /* 0x000fc80000000000 */
[----:B------:R-:W-:-:S05]  /*0420*/  IMAD.HI.U32 R0, R0, -0x7be77d73, RZ ;  /* 0x8418828d00007827 */ /* 0x000fca00078e00ff */
[----:B------:R-:W-:Y:S02]  /*0430*/  SHF.R.U32.HI R3, RZ, 0xb, R0 ;  /* 0x0000000bff037819 */ /* 0x000fe40000011600 */
[----:B------:R-:W3:Y:S03]  /*0440*/  LDG.E R0, desc[UR8][R4.64+0x200000] ;  /* 0x2000000804007981 */ /* 0x000ee6000c1e1900 */
[----:B--2---:R-:W-:-:S05]  /*0450*/  IMAD.WIDE.U32 R8, R3, 0x4, R8 ;  /* 0x0000000403087825 */ /* 0x004fca00078e0008 */
[----:B------:R-:W2:Y:S01]  /*0460*/  LDG.E.CONSTANT R3, desc[UR8][R8.64] ;  /* 0x0000000808037981 */ /* 0x000ea2000c1e9900 */
[----:B------:R-:W-:Y:S01]  /*0470*/  BSSY.RECONVERGENT B1, `(.L_x_14) ;  /* 0x000000b000017945 */ /* 0x000fe20003800200 */
[----:B--2---:R-:W0:Y:S08]  /*0480*/  MUFU.RCP R10, R3 ;  /* 0x00000003000a7308 */ /* 0x004e300000001000 */
[----:B---3--:R-:W2:Y:S01]  /*0490*/  FCHK P0, R0, R3 ;  /* 0x0000000300007302 */ /* 0x008ea20000000000 */
[----:B01----:R-:W-:-:S04]  /*04a0*/  FFMA R7, -R3, R10, 1 ;  /* 0x3f80000003077423 */ /* 0x003fc8000000010a */
[----:B------:R-:W-:-:S04]  /*04b0*/  FFMA R7, R10, R7, R10 ;  /* 0x000000070a077223 */ /* 0x000fc8000000000a */
[----:B------:R-:W-:-:S04]  /*04c0*/  FFMA R10, R0, R7, RZ ;  /* 0x00000007000a7223 */ /* 0x000fc800000000ff */
[----:B------:R-:W-:-:S04]  /*04d0*/  FFMA R11, -R3, R10, R0 ;  /* 0x0000000a030b7223 */ /* 0x000fc80000000100 */
[----:B------:R-:W-:Y:S01]  /*04e0*/  FFMA R7, R7, R11, R10 ;  /* 0x0000000b07077223 */ /* 0x000fe2000000000a */
[----:B--2---:R-:W-:Y:S06]  /*04f0*/  @!P0 BRA `(.L_x_15) ;  /* 0x0000000000088947 */ /* 0x004fec0003800000 */
[----:B------:R-:W-:-:S07]  /*0500*/  MOV R8, 0x520 ;  /* 0x0000052000087802 */ /* 0x000fce0000000f00 */
[----:B------:R-:W-:Y:S05]  /*0510*/  CALL.REL.NOINC `($__internal_0_$__cuda_sm3x_div_rn_noftz_f32_slowpath) ;  /* 0x0000000000687944 */ /* 0x000fea0003c00000 */
.L_x_15:
[----:B------:R-:W-:Y:S05]  /*0520*/  BSYNC.RECONVERGENT B1 ;  /* 0x0000000000017941 */ /* 0x000fea0003800200 */
.L_x_14:
[----:B------:R2:W-:Y:S02]  /*0530*/  STG.E desc[UR8][R4.64+0x200000], R7 ;  /* 0x2000000704007986 */ /* 0x0005e4000c101908 */
.L_x_13:
[----:B------:R-:W-:Y:S05]  /*0540*/  BSYNC.RECONVERGENT B0 ;  /* 0x0000000000007941 */ /* 0x000fea0003800200 */
.L_x_12:
[----:B------:R-:W-:-:S13]  /*0550*/  ISETP.GT.U32.AND P0, PT, R2, 0x380, PT ;  /* 0x000003800200780c */ /* 0x000fda0003f04070 */
[----:B------:R-:W-:Y:S05]  /*0560*/  @P0 EXIT ;  /* 0x000000000000094d */ /* 0x000fea0003800000 */
[----:B------:R-:W3:Y:S01]  /*0570*/  LDC.64 R2, c[0x0][0x380] ;  /* 0x0000e000ff027b82 */ /* 0x000ee20000000a00 */
[----:B------:R-:W-:Y:S01]  /*0580*/  VIADD R6, R6, 0x30000 ;  /* 0x0003000006067836 */ /* 0x000fe20000000000 */
[----:B------:R-:W4:Y:S03]  /*0590*/  LDG.E R0, desc[UR8][R4.64+0x300000] ;  /* 0x3000000804007981 */ /* 0x000f26000c1e1900 */
[----:B------:R-:W-:-:S05]  /*05a0*/  IMAD.HI.U32 R6, R6, -0x7be77d73, RZ ;  /* 0x8418828d06067827 */ /* 0x000fca00078e00ff */
[----:B012---:R-:W-:-:S05]  /*05b0*/  SHF.R.U32.HI R7, RZ, 0xb, R6 ;  /* 0x0000000bff077819 */ /* 0x007fca0000011606 */
[----:B---3--:R-:W-:-:S06]  /*05c0*/  IMAD.WIDE.U32 R2, R7, 0x4, R2 ;  /* 0x0000000407027825 */ /* 0x008fcc00078e0002 */
[----:B------:R-:W2:Y:S01]  /*05d0*/  LDG.E.CONSTANT R3, desc[UR8][R2.64] ;  /* 0x0000000802037981 */ /* 0x000ea2000c1e9900 */
[----:B------:R-:W-:Y:S01]  /*05e0*/  BSSY.RECONVERGENT B0, `(.L_x_16) ;  /* 0x000000b000007945 */ /* 0x000fe20003800200 */
[----:B--2---:R-:W0:Y:S08]  /*05f0*/  MUFU.RCP R6, R3 ;  /* 0x0000000300067308 */ /* 0x004e300000001000 */
[----:B----4-:R-:W1:Y:S01]  /*0600*/  FCHK P0, R0, R3 ;  /* 0x0000000300007302 */ /* 0x010e620000000000 */
        /* <DEDUP_REMOVED lines=8> */
.L_x_17:
[----:B------:R-:W-:Y:S05]  /*0690*/  BSYNC.RECONVERGENT B0 ;  /* 0x0000000000007941 */ /* 0x000fea0003800200 */
.L_x_16:
[----:B------:R-:W-:Y:S01]  /*06a0*/  STG.E desc[UR8][R4.64+0x300000], R7 ;  /* 0x3000000704007986 */ /* 0x000fe2000c101908 */
[----:B------:R-:W-:Y:S05]  /*06b0*/  EXIT ;  /* 0x000000000000794d */ /* 0x000fea0003800000 */
        .weak           $__internal_0_$__cuda_sm3x_div_rn_noftz_f32_slowpath
        .type           $__internal_0_$__cuda_sm3x_div_rn_noftz_f32_slowpath,@function
        .size           $__internal_0_$__cuda_sm3x_div_rn_noftz_f32_slowpath,(.L_x_99 - $__internal_0_$__cuda_sm3x_div_rn_noftz_f32_slowpath)
$__internal_0_$__cuda_sm3x_div_rn_noftz_f32_slowpath:
[----:B------:R-:W-:Y:S01]  /*06c0*/  SHF.R.U32.HI R9, RZ, 0x17, R3 ;  /* 0x00000017ff097819 */ /* 0x000fe20000011603 */
[----:B------:R-:W-:Y:S01]  /*06d0*/  BSSY.RECONVERGENT B2, `(.L_x_18) ;  /* 0x0000062000027945 */ /* 0x000fe20003800200 */
[----:B------:R-:W-:Y:S02]  /*06e0*/  SHF.R.U32.HI R7, RZ, 0x17, R0 ;  /* 0x00000017ff077819 */ /* 0x000fe40000011600 */
[----:B------:R-:W-:Y:S02]  /*06f0*/  LOP3.LUT R14, R9, 0xff, RZ, 0xc0, !PT ;  /* 0x000000ff090e7812 */ /* 0x000fe400078ec0ff */
[----:B------:R-:W-:-:S03]  /*0700*/  LOP3.LUT R12, R7, 0xff, RZ, 0xc0, !PT ;  /* 0x000000ff070c7812 */ /* 0x000fc600078ec0ff */
[----:B------:R-:W-:Y:S02]  /*0710*/  VIADD R10, R14, 0xffffffff ;  /* 0xffffffff0e0a7836 */ /* 0x000fe40000000000 */
[----:B------:R-:W-:-:S03]  /*0720*/  VIADD R9, R12, 0xffffffff ;  /* 0xffffffff0c097836 */ /* 0x000fc60000000000 */
[----:B------:R-:W-:-:S04]  /*0730*/  ISETP.GT.U32.AND P0, PT, R10, 0xfd, PT ;  /* 0x000000fd0a00780c */ /* 0x000fc80003f04070 */
[----:B------:R-:W-:-:S13]  /*0740*/  ISETP.GT.U32.OR P0, PT, R9, 0xfd, P0 ;  /* 0x000000fd0900780c */ /* 0x000fda0000704470 */
[----:B------:R-:W-:Y:S01]  /*0750*/  @!P0 IMAD.MOV.U32 R7, RZ, RZ, RZ ;  /* 0x000000ffff078224 */ /* 0x000fe200078e00ff */
[----:B------:R-:W-:Y:S06]  /*0760*/  @!P0 BRA `(.L_x_19) ;  /* 0x00000000005c8947 */ /* 0x000fec0003800000 */
[----:B------:R-:W-:Y:S02]  /*0770*/  FSETP.GTU.FTZ.AND P0, PT, |R0|, +INF , PT ;  /* 0x7f8000000000780b */ /* 0x000fe40003f1c200 */
[----:B------:R-:W-:-:S04]  /*0780*/  FSETP.GTU.FTZ.AND P1, PT, |R3|, +INF , PT ;  /* 0x7f8000000300780b */ /* 0x000fc80003f3c200 */
[----:B------:R-:W-:-:S13]  /*0790*/  PLOP3.LUT P0, PT, P0, P1, PT, 0xf8, 0x8f ;  /* 0x00000000008f781c */ /* 0x000fda0000703f70 */
[----:B------:R-:W-:Y:S05]  /*07a0*/  @P0 BRA `(.L_x_20) ;  /* 0x00000004004c0947 */ /* 0x000fea0003800000 */
[----:B------:R-:W-:-:S13]  /*07b0*/  LOP3.LUT P0, RZ, R3, 0x7fffffff, R0, 0xc8, !PT ;  /* 0x7fffffff03ff7812 */ /* 0x000fda000780c800 */
[----:B------:R-:W-:Y:S05]  /*07c0*/  @!P0 BRA `(.L_x_21) ;  /* 0x00000004003c8947 */ /* 0x000fea0003800000 */
[C---:B------:R-:W-:Y:S02]  /*07d0*/  FSETP.NEU.FTZ.AND P2, PT, |R0|.reuse, +INF , PT ;  /* 0x7f8000000000780b */ /* 0x040fe40003f5d200 */
[----:B------:R-:W-:Y:S02]  /*07e0*/  FSETP.NEU.FTZ.AND P1, PT, |R3|, +INF , PT ;  /* 0x7f8000000300780b */ /* 0x000fe40003f3d200 */
[----:B------:R-:W-:-:S11]  /*07f0*/  FSETP.NEU.FTZ.AND P0, PT, |R0|, +INF , PT ;  /* 0x7f8000000000780b */ /* 0x000fd60003f1d200 */
[----:B------:R-:W-:Y:S05]  /*0800*/  @!P1 BRA !P2, `(.L_x_21) ;  /* 0x00000004002c9947 */ /* 0x000fea0005000000 */
[----:B------:R-:W-:-:S04]  /*0810*/  LOP3.LUT P2, RZ, R0, 0x7fffffff, RZ, 0xc0, !PT ;  /* 0x7fffffff00ff7812 */ /* 0x000fc8000784c0ff */
[----:B------:R-:W-:-:S13]  /*0820*/  PLOP3.LUT P1, PT, P1, P2, PT, 0x2f, 0xf2 ;  /* 0x0000000000f2781c */ /* 0x000fda0000f24577 */
[----:B------:R-:W-:Y:S05]  /*0830*/  @P1 BRA `(.L_x_22) ;  /* 0x0000000400181947 */ /* 0x000fea0003800000 */
[----:B------:R-:W-:-:S04]  /*0840*/  LOP3.LUT P1, RZ, R3, 0x7fffffff, RZ, 0xc0, !PT ;  /* 0x7fffffff03ff7812 */ /* 0x000fc8000782c0ff */
[----:B------:R-:W-:-:S13]  /*0850*/  PLOP3.LUT P0, PT, P0, P1, PT, 0x2f, 0xf2 ;  /* 0x0000000000f2781c */ /* 0x000fda0000702577 */
[----:B------:R-:W-:Y:S05]  /*0860*/  @P0 BRA `(.L_x_23) ;  /* 0x0000000400000947 */ /* 0x000fea0003800000 */
[----:B------:R-:W-:Y:S02]  /*0870*/  ISETP.GE.AND P0, PT, R9, RZ, PT ;  /* 0x000000ff0900720c */ /* 0x000fe40003f06270 */
[----:B------:R-:W-:-:S11]  /*0880*/  ISETP.GE.AND P1, PT, R10, RZ, PT ;  /* 0x000000ff0a00720c */ /* 0x000fd60003f26270 */
[----:B------:R-:W-:Y:S02]  /*0890*/  @P0 IMAD.MOV.U32 R7, RZ, RZ, RZ ;  /* 0x000000ffff070224 */ /* 0x000fe400078e00ff */
[----:B------:R-:W-:Y:S01]  /*08a0*/  @!P0 FFMA R0, R0, 1.84467440737095516160e+19, RZ ;  /* 0x5f80000000008823 */ /* 0x000fe200000000ff */
[----:B------:R-:W-:Y:S02]  /*08b0*/  @!P0 IMAD.MOV.U32 R7, RZ, RZ, -0x40 ;  /* 0xffffffc0ff078424 */ /* 0x000fe400078e00ff */
[----:B------:R-:W-:Y:S02]  /*08c0*/  @!P1 FFMA R3, R3, 1.84467440737095516160e+19, RZ ;  /* 0x5f80000003039823 */ /* 0x000fe400000000ff */
[----:B------:R-:W-:-:S07]  /*08d0*/  @!P1 VIADD R7, R7, 0x40 ;  /* 0x0000004007079836 */ /* 0x000fce0000000000 */
.L_x_19:
[----:B------:R-:W-:Y:S01]  /*08e0*/  LEA R10, R14, 0xc0800000, 0x17 ;  /* 0xc08000000e0a7811 */ /* 0x000fe200078eb8ff */
[----:B------:R-:W-:Y:S04]  /*08f0*/  BSSY.RECONVERGENT B3, `(.L_x_24) ;  /* 0x0000036000037945 */ /* 0x000fe80003800200 */
[----:B------:R-:W-:Y:S02]  /*0900*/  IMAD.IADD R10, R3, 0x1, -R10 ;  /* 0x00000001030a7824 */ /* 0x000fe400078e0a0a */
[----:B------:R-:W-:Y:S02]  /*0910*/  VIADD R3, R12, 0xffffff81 ;  /* 0xffffff810c037836 */ /* 0x000fe40000000000 */
[----:B------:R0:W1:Y:S01]  /*0920*/  MUFU.RCP R9, R10 ;  /* 0x0000000a00097308 */ /* 0x0000620000001000 */
[----:B------:R-:W-:Y:S01]  /*0930*/  FADD.FTZ R11, -R10, -RZ ;  /* 0x800000ff0a0b7221 */ /* 0x000fe20000010100 */
[C---:B------:R-:W-:Y:S01]  /*0940*/  IMAD R0, R3.reuse, -0x800000, R0 ;  /* 0xff80000003007824 */ /* 0x040fe200078e0200 */
[----:B0-----:R-:W-:-:S05]  /*0950*/  IADD3 R10, PT, PT, R3, 0x7f, -R14 ;  /* 0x0000007f030a7810 */ /* 0x001fca0007ffe80e */
[----:B------:R-:W-:Y:S02]  /*0960*/  IMAD.IADD R10, R10, 0x1, R7 ;  /* 0x000000010a0a7824 */ /* 0x000fe400078e0207 */
[----:B-1----:R-:W-:-:S04]  /*0970*/  FFMA R12, R9, R11, 1 ;  /* 0x3f800000090c7423 */ /* 0x002fc8000000000b */
[----:B------:R-:W-:-:S04]  /*0980*/  FFMA R16, R9, R12, R9 ;  /* 0x0000000c09107223 */ /* 0x000fc80000000009 */
[----:B------:R-:W-:-:S04]  /*0990*/  FFMA R9, R0, R16, RZ ;  /* 0x0000001000097223 */ /* 0x000fc800000000ff */
[----:B------:R-:W-:-:S04]  /*09a0*/  FFMA R12, R11, R9, R0 ;  /* 0x000000090b0c7223 */ /* 0x000fc80000000000 */
[----:B------:R-:W-:-:S04]  /*09b0*/  FFMA R9, R16, R12, R9 ;  /* 0x0000000c10097223 */ /* 0x000fc80000000009 */
[----:B------:R-:W-:-:S04]  /*09c0*/  FFMA R12, R11, R9, R0 ;  /* 0x000000090b0c7223 */ /* 0x000fc80000000000 */
[----:B------:R-:W-:-:S05]  /*09d0*/  FFMA R0, R16, R12, R9 ;  /* 0x0000000c10007223 */ /* 0x000fca0000000009 */
[----:B------:R-:W-:-:S04]  /*09e0*/  SHF.R.U32.HI R3, RZ, 0x17, R0 ;  /* 0x00000017ff037819 */ /* 0x000fc80000011600 */
[----:B------:R-:W-:-:S05]  /*09f0*/  LOP3.LUT R3, R3, 0xff, RZ, 0xc0, !PT ;  /* 0x000000ff03037812 */ /* 0x000fca00078ec0ff */
[----:B------:R-:W-:-:S04]  /*0a00*/  IMAD.IADD R11, R3, 0x1, R10 ;  /* 0x00000001030b7824 */ /* 0x000fc800078e020a */
[----:B------:R-:W-:-:S05]  /*0a10*/  VIADD R3, R11, 0xffffffff ;  /* 0xffffffff0b037836 */ /* 0x000fca0000000000 */
[----:B------:R-:W-:-:S13]  /*0a20*/  ISETP.GE.U32.AND P0, PT, R3, 0xfe, PT ;  /* 0x000000fe0300780c */ /* 0x000fda0003f06070 */
[----:B------:R-:W-:Y:S05]  /*0a30*/  @!P0 BRA `(.L_x_25) ;  /* 0x0000000000808947 */ /* 0x000fea0003800000 */
[----:B------:R-:W-:-:S13]  /*0a40*/  ISETP.GT.AND P0, PT, R11, 0xfe, PT ;  /* 0x000000fe0b00780c */ /* 0x000fda0003f04270 */
[----:B------:R-:W-:Y:S05]  /*0a50*/  @P0 BRA `(.L_x_26) ;  /* 0x00000000006c0947 */ /* 0x000fea0003800000 */
[----:B------:R-:W-:-:S13]  /*0a60*/  ISETP.GE.AND P0, PT, R11, 0x1, PT ;  /* 0x000000010b00780c */ /* 0x000fda0003f06270 */
[----:B------:R-:W-:Y:S05]  /*0a70*/  @P0 BRA `(.L_x_27) ;  /* 0x0000000000740947 */ /* 0x000fea0003800000 */
[----:B------:R-:W-:Y:S02]  /*0a80*/  ISETP.GE.AND P0, PT, R11, -0x18, PT ;  /* 0xffffffe80b00780c */ /* 0x000fe40003f06270 */
[----:B------:R-:W-:-:S11]  /*0a90*/  LOP3.LUT R0, R0, 0x80000000, RZ, 0xc0, !PT ;  /* 0x8000000000007812 */ /* 0x000fd600078ec0ff */
[----:B------:R-:W-:Y:S05]  /*0aa0*/  @!P0 BRA `(.L_x_27) ;  /* 0x0000000000688947 */ /* 0x000fea0003800000 */
[CCC-:B------:R-:W-:Y:S01]  /*0ab0*/  FFMA.RZ R3, R16.reuse, R12.reuse, R9.reuse ;  /* 0x0000000c10037223 */ /* 0x1c0fe2000000c009 */
[CCC-:B------:R-:W-:Y:S01]  /*0ac0*/  FFMA.RM R10, R16.reuse, R12.reuse, R9.reuse ;  /* 0x0000000c100a7223 */ /* 0x1c0fe20000004009 */
[C---:B------:R-:W-:Y:S02]  /*0ad0*/  ISETP.NE.AND P2, PT, R11.reuse, RZ, PT ;  /* 0x000000ff0b00720c */ /* 0x040fe40003f45270 */
[----:B------:R-:W-:Y:S02]  /*0ae0*/  ISETP.NE.AND P1, PT, R11, RZ, PT ;  /* 0x000000ff0b00720c */ /* 0x000fe40003f25270 */
[----:B------:R-:W-:Y:S01]  /*0af0*/  LOP3.LUT R7, R3, 0x7fffff, RZ, 0xc0, !PT ;  /* 0x007fffff03077812 */ /* 0x000fe200078ec0ff */
[----:B------:R-:W-:Y:S01]  /*0b00*/  FFMA.RP R3, R16, R12, R9 ;  /* 0x0000000c10037223 */ /* 0x000fe20000008009 */
[----:B------:R-:W-:Y:S02]  /*0b10*/  VIADD R12, R11, 0x20 ;  /* 0x000000200b0c7836 */ /* 0x000fe40000000000 */
[----:B------:R-:W-:Y:S01]  /*0b20*/  LOP3.LUT R7, R7, 0x800000, RZ, 0xfc, !PT ;  /* 0x0080000007077812 */ /* 0x000fe200078efcff */
[----:B------:R-:W-:Y:S01]  /*0b30*/  IMAD.MOV R9, RZ, RZ, -R11 ;  /* 0x000000ffff097224 */ /* 0x000fe200078e0a0b */
[----:B------:R-:W-:-:S02]  /*0b40*/  FSETP.NEU.FTZ.AND P0, PT, R3, R10, PT ;  /* 0x0000000a0300720b */ /* 0x000fc40003f1d000 */
[----:B------:R-:W-:Y:S02]  /*0b50*/  SHF.L.U32 R12, R7, R12, RZ ;  /* 0x0000000c070c7219 */ /* 0x000fe400000006ff */
[----:B------:R-:W-:Y:S02]  /*0b60*/  SEL R10, R9, RZ, P2 ;  /* 0x000000ff090a7207 */ /* 0x000fe40001000000 */
[----:B------:R-:W-:Y:S02]  /*0b70*/  ISETP.NE.AND P1, PT, R12, RZ, P1 ;  /* 0x000000ff0c00720c */ /* 0x000fe40000f25270 */
[----:B------:R-:W-:Y:S02]  /*0b80*/  SHF.R.U32.HI R10, RZ, R10, R7 ;  /* 0x0000000aff0a7219 */ /* 0x000fe40000011607 */
[----:B------:R-:W-:Y:S02]  /*0b90*/  PLOP3.LUT P0, PT, P0, P1, PT, 0xf8, 0x8f ;  /* 0x00000000008f781c */ /* 0x000fe40000703f70 */
[----:B------:R-:W-:-:S02]  /*0ba0*/  SHF.R.U32.HI R12, RZ, 0x1, R10 ;  /* 0x00000001ff0c7819 */ /* 0x000fc4000001160a */
[----:B------:R-:W-:-:S04]  /*0bb0*/  SEL R3, RZ, 0x1, !P0 ;  /* 0x00000001ff037807 */ /* 0x000fc80004000000 */
[----:B------:R-:W-:-:S04]  /*0bc0*/  LOP3.LUT R3, R3, 0x1, R12, 0xf8, !PT ;  /* 0x0000000103037812 */ /* 0x000fc800078ef80c */
[----:B------:R-:W-:-:S05]  /*0bd0*/  LOP3.LUT R3, R3, R10, RZ, 0xc0, !PT ;  /* 0x0000000a03037212 */ /* 0x000fca00078ec0ff */
[----:B------:R-:W-:-:S05]  /*0be0*/  IMAD.IADD R3, R12, 0x1, R3 ;  /* 0x000000010c037824 */ /* 0x000fca00078e0203 */
[----:B------:R-:W-:Y:S01]  /*0bf0*/  LOP3.LUT R0, R3, R0, RZ, 0xfc, !PT ;  /* 0x0000000003007212 */ /* 0x000fe200078efcff */
[----:B------:R-:W-:Y:S06]  /*0c00*/  BRA `(.L_x_27) ;  /* 0x0000000000107947 */ /* 0x000fec0003800000 */
.L_x_26:
[----:B------:R-:W-:-:S04]  /*0c10*/  LOP3.LUT R0, R0, 0x80000000, RZ, 0xc0, !PT ;  /* 0x8000000000007812 */ /* 0x000fc800078ec0ff */
[----:B------:R-:W-:Y:S01]  /*0c20*/  LOP3.LUT R0, R0, 0x7f800000, RZ, 0xfc, !PT ;  /* 0x7f80000000007812 */ /* 0x000fe200078efcff */
[----:B------:R-:W-:Y:S06]  /*0c30*/  BRA `(.L_x_27) ;  /* 0x0000000000047947 */ /* 0x000fec0003800000 */
.L_x_25:
[----:B------:R-:W-:-:S07]  /*0c40*/  IMAD R0, R10, 0x800000, R0 ;  /* 0x008000000a007824 */ /* 0x000fce00078e0200 */
.L_x_27:
[----:B------:R-:W-:Y:S05]  /*0c50*/  BSYNC.RECONVERGENT B3 ;  /* 0x0000000000037941 */ /* 0x000fea0003800200 */
.L_x_24:
[----:B------:R-:W-:Y:S05]  /*0c60*/  BRA `(.L_x_28) ;  /* 0x0000000000207947 */ /* 0x000fea0003800000 */
.L_x_23:
[----:B------:R-:W-:-:S04]  /*0c70*/  LOP3.LUT R0, R3, 0x80000000, R0, 0x48, !PT ;  /* 0x8000000003007812 */ /* 0x000fc800078e4800 */
[----:B------:R-:W-:Y:S01]  /*0c80*/  LOP3.LUT R0, R0, 0x7f800000, RZ, 0xfc, !PT ;  /* 0x7f80000000007812 */ /* 0x000fe200078efcff */
[----:B------:R-:W-:Y:S06]  /*0c90*/  BRA `(.L_x_28) ;  /* 0x0000000000147947 */ /* 0x000fec0003800000 */
.L_x_22:
[----:B------:R-:W-:Y:S01]  /*0ca0*/  LOP3.LUT R0, R3, 0x80000000, R0, 0x48, !PT ;  /* 0x8000000003007812 */ /* 0x000fe200078e4800 */
[----:B------:R-:W-:Y:S06]  /*0cb0*/  BRA `(.L_x_28) ;  /* 0x00000000000c7947 */ /* 0x000fec0003800000 */
.L_x_21:
[----:B------:R-:W0:Y:S01]  /*0cc0*/  MUFU.RSQ R0, -QNAN ;  /* 0xffc0000000007908 */ /* 0x000e220000001400 */
[----:B------:R-:W-:Y:S05]  /*0cd0*/  BRA `(.L_x_28) ;  /* 0x0000000000047947 */ /* 0x000fea0003800000 */
.L_x_20:
[----:B------:R-:W-:-:S07]  /*0ce0*/  FADD.FTZ R0, R0, R3 ;  /* 0x0000000300007221 */ /* 0x000fce0000010000 */
.L_x_28:
[----:B------:R-:W-:Y:S05]  /*0cf0*/  BSYNC.RECONVERGENT B2 ;  /* 0x0000000000027941 */ /* 0x000fea0003800200 */
.L_x_18:
[----:B------:R-:W-:Y:S02]  /*0d00*/  IMAD.MOV.U32 R9, RZ, RZ, 0x0 ;  /* 0x00000000ff097424 */ /* 0x000fe400078e00ff */
[----:B0-----:R-:W-:Y:S02]  /*0d10*/  IMAD.MOV.U32 R7, RZ, RZ, R0 ;  /* 0x000000ffff077224 */ /* 0x001fe400078e0000 */
[----:B------:R-:W-:Y:S05]  /*0d20*/  RET.REL.NODEC R8 `(default_function_kernel_7) ;  /* 0xfffffff008b47950 */ /* 0x000fea0003c3ffff */
.L_x_29:
        /* <DEDUP_REMOVED lines=13> */
.L_x_99:


//--------------------- .text.default_function_kernel_5 --------------------------
	.section	.text.default_function_kernel_5,"ax",@progbits
	.align	128
        .global         default_function_kernel_5
        .type           default_function_kernel_5,@function
        .size           default_function_kernel_5,(.L_x_108 - default_function_kernel_5)
        .other          default_function_kernel_5,@"STO_CUDA_ENTRY STV_DEFAULT"
default_function_kernel_5:
.text.default_function_kernel_5:
[----:B------:R-:W-:Y:S01]  /*0000*/  LDC R1, c[0x0][0x37c] ;  /* 0x0000df00ff017b82 */ /* 0x000fe20000000800 */
[----:B------:R-:W0:Y:S07]  /*0010*/  S2R R5, SR_TID.X ;  /* 0x0000000000057919 */ /* 0x000e2e0000002100 */
[----:B------:R-:W0:Y:S01]  /*0020*/  LDC.64 R2, c[0x0][0x380] ;  /* 0x0000e000ff027b82 */ /* 0x000e220000000a00 */
[----:B------:R-:W1:Y:S01]  /*0030*/  LDCU.64 UR4, c[0x0][0x358] ;  /* 0x00006b00ff0477ac */ /* 0x000e620008000a00 */
[----:B0-----:R-:W-:-:S05]  /*0040*/  IMAD.WIDE.U32 R2, R5, 0x4, R2 ;  /* 0x0000000405027825 */ /* 0x001fca00078e0002 */
[----:B-1----:R-:W2:Y:S02]  /*0050*/  LDG.E R0, desc[UR4][R2.64] ;  /* 0x0000000402007981 */ /* 0x002ea4000c1e1900 */
[----:B--2---:R-:W-:-:S05]  /*0060*/  FADD R5, R0, 9.9999997473787516356e-06 ;  /* 0x3727c5ac00057421 */ /* 0x004fca0000000000 */
[----:B------:R-:W-:Y:S01]  /*0070*/  STG.E desc[UR4][R2.64], R5 ;  /* 0x0000000502007986 */ /* 0x000fe2000c101904 */
[----:B------:R-:W-:Y:S05]  /*0080*/  EXIT ;  /* 0x000000000000794d */ /* 0x000fea0003800000 */
.L_x_30:
        /* <DEDUP_REMOVED lines=15> */
.L_x_108:


//--------------------- .text.default_function_kernel_1 --------------------------
	.section	.text.default_function_kernel_1,"ax",@progbits
	.align	128
        .global         default_function_kernel_1
        .type           default_function_kernel_1,@function
        .size           default_function_kernel_1,(.L_x_109 - default_function_kernel_1)
        .other          default_function_kernel_1,@"STO_CUDA_ENTRY STV_DEFAULT"
default_function_kernel_1:
.text.default_function_kernel_1:
[----:B------:R-:W-:Y:S01]  /*0000*/  LDC R1, c[0x0][0x37c] ;  /* 0x0000df00ff017b82 */ /* 0x000fe20000000800 */
[----:B------:R-:W0:Y:S07]  /*0010*/  S2R R9, SR_TID.X ;  /* 0x0000000000097919 */ /* 0x000e2e0000002100 */
[----:B------:R-:W1:Y:S01]  /*0020*/  S2UR UR4, SR_CTAID.X ;  /* 0x00000000000479c3 */ /* 0x000e620000002500 */
[----:B------:R-:W2:Y:S07]  /*0030*/  LDCU.64 UR8, c[0x0][0x358] ;  /* 0x00006b00ff0877ac */ /* 0x000eae0008000a00 */
[----:B------:R-:W3:Y:S08]  /*0040*/  LDC.64 R2, c[0x0][0x380] ;  /* 0x0000e000ff027b82 */ /* 0x000ef00000000a00 */
[----:B------:R-:W4:Y:S08]  /*0050*/  LDC.64 R4, c[0x0][0x390] ;  /* 0x0000e400ff047b82 */ /* 0x000f300000000a00 */
[----:B------:R-:W2:Y:S01]  /*0060*/  LDC.64 R6, c[0x0][0x388] ;  /* 0x0000e200ff067b82 */ /* 0x000ea20000000a00 */
[----:B-1----:R-:W-:-:S02]  /*0070*/  USHF.L.U32 UR7, UR4, 0x9, URZ ;  /* 0x0000000904077899 */ /* 0x002fc400080006ff */
[----:B------:R-:W-:Y:S02]  /*0080*/  USHF.L.U32 UR5, UR4, 0x2, URZ ;  /* 0x0000000204057899 */ /* 0x000fe400080006ff */
[----:B------:R-:W-:Y:S01]  /*0090*/  USHF.L.U32 UR6, UR4, 0xa, URZ ;  /* 0x0000000a04067899 */ /* 0x000fe200080006ff */
[--C-:B0-----:R-:W-:Y:S01]  /*00a0*/  SHF.R.U32.HI R10, RZ, 0x1, R9.reuse ;  /* 0x00000001ff0a7819 */ /* 0x101fe20000011609 */
[----:B------:R-:W-:Y:S01]  /*00b0*/  USHF.L.U32 UR4, UR4, 0x8, URZ ;  /* 0x0000000804047899 */ /* 0x000fe200080006ff */
[--C-:B------:R-:W-:Y:S02]  /*00c0*/  SHF.R.U32.HI R0, RZ, 0x8, R9.reuse ;  /* 0x00000008ff007819 */ /* 0x100fe40000011609 */
[----:B------:R-:W-:Y:S02]  /*00d0*/  SHF.R.U32.HI R8, RZ, 0x2, R9 ;  /* 0x00000002ff087819 */ /* 0x000fe40000011609 */
[----:B------:R-:W-:Y:S02]  /*00e0*/  LOP3.LUT R18, R10, UR7, RZ, 0xfc, !PT ;  /* 0x000000070a127c12 */ /* 0x000fe4000f8efcff */
[----:B------:R-:W-:-:S02]  /*00f0*/  LOP3.LUT R0, R0, UR5, RZ, 0xfc, !PT ;  /* 0x0000000500007c12 */ /* 0x000fc4000f8efcff */
[----:B------:R-:W-:Y:S02]  /*0100*/  LOP3.LUT R9, R9, UR6, RZ, 0xfc, !PT ;  /* 0x0000000609097c12 */ /* 0x000fe4000f8efcff */
[----:B------:R-:W-:Y:S02]  /*0110*/  LOP3.LUT R10, R10, UR7, RZ, 0xfc, !PT ;  /* 0x000000070a0a7c12 */ /* 0x000fe4000f8efcff */
[----:B------:R-:W-:Y:S01]  /*0120*/  LOP3.LUT R8, R8, UR4, RZ, 0xfc, !PT ;  /* 0x0000000408087c12 */ /* 0x000fe2000f8efcff */
[----:B------:R-:W-:-:S06]  /*0130*/  UMOV UR4, URZ ;  /* 0x000000ff00047c82 */ /* 0x000fcc0008000000 */
.L_x_40:
[----:B01234-:R-:W-:Y:S01]  /*0140*/  SHF.R.U32.HI R11, RZ, 0x1, R18 ;  /* 0x00000001ff0b7819 */ /* 0x01ffe20000011612 */
[----:B------:R-:W-:Y:S01]  /*0150*/  IMAD.HI.U32 R15, R8, 0x8310519, RZ ;  /* 0x08310519080f7827 */ /* 0x000fe200078e00ff */
[----:B------:R-:W-:Y:S02]  /*0160*/  SHF.R.U32.HI R12, RZ, 0x1, R9 ;  /* 0x00000001ff0c7819 */ /* 0x000fe40000011609 */
[----:B------:R-:W-:Y:S01]  /*0170*/  ISETP.GT.U32.AND P0, PT, R0, 0xf80, PT ;  /* 0x00000f800000780c */ /* 0x000fe20003f04070 */
[----:B------:R-:W-:Y:S01]  /*0180*/  IMAD.HI.U32 R11, R11, -0x7be77d73, RZ ;  /* 0x8418828d0b0b7827 */ /* 0x000fe200078e00ff */
[----:B------:R-:W-:-:S03]  /*0190*/  IADD3 R14, PT, PT, -R15, R8, RZ ;  /* 0x000000080f0e7210 */ /* 0x000fc60007ffe1ff */
[----:B------:R-:W-:Y:S01]  /*01a0*/  IMAD.HI.U32 R13, R12, -0x7df7df7d, RZ ;  /* 0x820820830c0d7827 */ /* 0x000fe200078e00ff */
[----:B------:R-:W-:Y:S02]  /*01b0*/  SHF.R.U32.HI R11, RZ, 0xb, R11 ;  /* 0x0000000bff0b7819 */ /* 0x000fe4000001160b */
[----:B------:R-:W-:Y:S02]  /*01c0*/  LEA.HI R14, R14, R15, RZ, 0x1f ;  /* 0x0000000f0e0e7211 */ /* 0x000fe400078ff8ff */
[----:B------:R-:W-:Y:S02]  /*01d0*/  PRMT R11, R11, 0x9910, RZ ;  /* 0x000099100b0b7816 */ /* 0x000fe400000000ff */
[----:B------:R-:W-:Y:S02]  /*01e0*/  SHF.R.U32.HI R13, RZ, 0x5, R13 ;  /* 0x00000005ff0d7819 */ /* 0x000fe4000001160d */
[----:B------:R-:W-:Y:S01]  /*01f0*/  SHF.R.U32.HI R14, RZ, 0xb, R14 ;  /* 0x0000000bff0e7819 */ /* 0x000fe2000001160e */
[----:B------:R-:W-:-:S04]  /*0200*/  IMAD R11, R11, 0x1f02, RZ ;  /* 0x00001f020b0b7824 */ /* 0x000fc800078e02ff */
[----:B------:R-:W-:Y:S01]  /*0210*/  IMAD R15, R14, 0x1b, RZ ;  /* 0x0000001b0e0f7824 */ /* 0x000fe200078e02ff */
[----:B------:R-:W-:-:S03]  /*0220*/  IADD3 R11, PT, PT, RZ, -R11, RZ ;  /* 0x8000000bff0b7210 */ /* 0x000fc60007ffe0ff */
[----:B----4-:R-:W-:Y:S01]  /*0230*/  IMAD.WIDE.U32 R14, R15, 0x4, R4 ;  /* 0x000000040f0e7825 */ /* 0x010fe200078e0004 */
[----:B------:R-:W-:-:S04]  /*0240*/  PRMT R11, R11, 0x7710, RZ ;  /* 0x000077100b0b7816 */ /* 0x000fc800000000ff */
[----:B------:R-:W-:Y:S01]  /*0250*/  IADD3 R11, PT, PT, R10, R11, RZ ;  /* 0x0000000b0a0b7210 */ /* 0x000fe20007ffe0ff */
[----:B--2---:R-:W2:Y:S03]  /*0260*/  @!P0 LDG.E.CONSTANT R20, desc[UR8][R14.64] ;  /* 0x000000080e148981 */ /* 0x004ea6000c1e9900 */
[----:B------:R-:W-:Y:S01]  /*0270*/  LOP3.LUT R11, R11, 0xffff, RZ, 0xc0, !PT ;  /* 0x0000ffff0b0b7812 */ /* 0x000fe200078ec0ff */
[----:B------:R-:W4:Y:S04]  /*0280*/  @!P0 LDG.E.CONSTANT R19, desc[UR8][R14.64+0x4] ;  /* 0x000004080e138981 */ /* 0x000f28000c1e9900 */
[----:B------:R-:W-:Y:S01]  /*0290*/  IMAD.HI.U32 R12, R11, 0x4104105, RZ ;  /* 0x041041050b0c7827 */ /* 0x000fe200078e00ff */
[----:B------:R-:W5:Y:S04]  /*02a0*/  @!P0 LDG.E.CONSTANT R21, desc[UR8][R14.64+0x8] ;  /* 0x000008080e158981 */ /* 0x000f68000c1e9900 */
[----:B------:R-:W-:-:S05]  /*02b0*/  LEA R12, R12, R9, 0x7 ;  /* 0x000000090c0c7211 */ /* 0x000fca00078e38ff */
[----:B------:R-:W-:Y:S02]  /*02c0*/  IMAD R17, R13, -0x7e, R12 ;  /* 0xffffff820d117824 */ /* 0x000fe400078e020c */
[----:B---3--:R-:W-:-:S04]  /*02d0*/  IMAD.WIDE.U32 R12, R9, 0x4, R2 ;  /* 0x00000004090c7825 */ /* 0x008fc800078e0002 */
[----:B------:R-:W-:Y:S01]  /*02e0*/  IMAD.WIDE.U32 R16, R17, 0x4, R6 ;  /* 0x0000000411107825 */ /* 0x000fe200078e0006 */
[----:B------:R0:W-:Y:S04]  /*02f0*/  @!P0 STG.E desc[UR8][R12.64], RZ ;  /* 0x000000ff0c008986 */ /* 0x0001e8000c101908 */
[----:B------:R-:W2:Y:S04]  /*0300*/  @!P0 LDG.E R26, desc[UR8][R12.64] ;  /* 0x000000080c1a8981 */ /* 0x000ea8000c1e1900 */
[----:B------:R-:W2:Y:S04]  /*0310*/  @!P0 LDG.E.CONSTANT R11, desc[UR8][R16.64] ;  /* 0x00000008100b8981 */ /* 0x000ea8000c1e9900 */
[----:B------:R-:W4:Y:S04]  /*0320*/  @!P0 LDG.E.CONSTANT R22, desc[UR8][R16.64+0x4] ;  /* 0x0000040810168981 */ /* 0x000f28000c1e9900 */
[----:B------:R-:W5:Y:S01]  /*0330*/  @!P0 LDG.E.CONSTANT R24, desc[UR8][R16.64+0x8] ;  /* 0x0000080810188981 */ /* 0x000f62000c1e9900 */
[----:B------:R-:W-:Y:S01]  /*0340*/  UIADD3 UR4, UPT, UPT, UR4, 0x1, URZ ;  /* 0x0000000104047890 */ /* 0x000fe2000fffe0ff */
[----:B------:R-:W-:Y:S03]  /*0350*/  BSSY.RECONVERGENT B0, `(.L_x_31) ;  /* 0x000001d000007945 */ /* 0x000fe60003800200 */
[----:B------:R-:W-:Y:S01]  /*0360*/  UISETP.NE.AND UP0, UPT, UR4, 0x4, UPT ;  /* 0x000000040400788c */ /* 0x000fe2000bf05270 */
[----:B--2---:R-:W-:-:S04]  /*0370*/  @!P0 FFMA R11, R11, R20, R26 ;  /* 0x000000140b0b8223 */ /* 0x004fc8000000001a */
[----:B----4-:R-:W-:-:S04]  /*0380*/  @!P0 FFMA R11, R22, R19, R11 ;  /* 0x00000013160b8223 */ /* 0x010fc8000000000b */
[----:B-----5:R-:W-:-:S05]  /*0390*/  @!P0 FFMA R11, R24, R21, R11 ;  /* 0x00000015180b8223 */ /* 0x020fca000000000b */
[----:B------:R0:W-:Y:S01]  /*03a0*/  @!P0 STG.E desc[UR8][R12.64], R11 ;  /* 0x0000000b0c008986 */ /* 0x0001e2000c101908 */
[----:B------:R-:W-:Y:S05]  /*03b0*/  @P0 BRA `(.L_x_32) ;  /* 0x0000000000580947 */ /* 0x000fea0003800000 */
[----:B------:R-:W2:Y:S04]  /*03c0*/  LDG.E R26, desc[UR8][R12.64] ;  /* 0x000000080c1a7981 */ /* 0x000ea8000c1e1900 */
[----:B0-----:R-:W2:Y:S04]  /*03d0*/  LDG.E.CONSTANT R11, desc[UR8][R16.64+0x200] ;  /* 0x00020008100b7981 */ /* 0x001ea8000c1e9900 */
[----:B------:R-:W2:Y:S04]  /*03e0*/  LDG.E.CONSTANT R20, desc[UR8][R14.64+0xc] ;  /* 0x00000c080e147981 */ /* 0x000ea8000c1e9900 */
[----:B------:R-:W3:Y:S04]  /*03f0*/  LDG.E.CONSTANT R22, desc[UR8][R16.64+0x204] ;  /* 0x0002040810167981 */ /* 0x000ee8000c1e9900 */
[----:B------:R-:W3:Y:S04]  /*0400*/  LDG.E.CONSTANT R19, desc[UR8][R14.64+0x10] ;  /* 0x000010080e137981 */ /* 0x000ee8000c1e9900 */
[----:B------:R-:W4:Y:S04]  /*0410*/  LDG.E.CONSTANT R24, desc[UR8][R16.64+0x208] ;  /* 0x0002080810187981 */ /* 0x000f28000c1e9900 */
[----:B------:R-:W4:Y:S04]  /*0420*/  LDG.E.CONSTANT R21, desc[UR8][R14.64+0x14] ;  /* 0x000014080e157981 */ /* 0x000f28000c1e9900 */
[----:B------:R-:W5:Y:S01]  /*0430*/  LDG.E.CONSTANT R23, desc[UR8][R14.64+0x20] ;  /* 0x000020080e177981 */ /* 0x000f62000c1e9900 */
[----:B--2---:R-:W-:-:S03]  /*0440*/  FFMA R11, R11, R20, R26 ;  /* 0x000000140b0b7223 */ /* 0x004fc6000000001a */
[----:B------:R-:W2:Y:S01]  /*0450*/  LDG.E.CONSTANT R20, desc[UR8][R14.64+0x18] ;  /* 0x000018080e147981 */ /* 0x000ea2000c1e9900 */
[----:B---3--:R-:W-:-:S03]  /*0460*/  FFMA R11, R22, R19, R11 ;  /* 0x00000013160b7223 */ /* 0x008fc6000000000b */
[----:B------:R-:W2:Y:S04]  /*0470*/  LDG.E.CONSTANT R19, desc[UR8][R16.64+0x400] ;  /* 0x0004000810137981 */ /* 0x000ea8000c1e9900 */
[----:B------:R-:W3:Y:S01]  /*0480*/  LDG.E.CONSTANT R22, desc[UR8][R16.64+0x404] ;  /* 0x0004040810167981 */ /* 0x000ee2000c1e9900 */
[----:B----4-:R-:W-:-:S03]  /*0490*/  FFMA R11, R24, R21, R11 ;  /* 0x00000015180b7223 */ /* 0x010fc6000000000b */
[----:B------:R-:W3:Y:S04]  /*04a0*/  LDG.E.CONSTANT R21, desc[UR8][R14.64+0x1c] ;  /* 0x00001c080e157981 */ /* 0x000ee8000c1e9900 */
[----:B------:R1:W-:Y:S04]  /*04b0*/  STG.E desc[UR8][R12.64], R11 ;  /* 0x0000000b0c007986 */ /* 0x0003e8000c101908 */
[----:B------:R-:W2:Y:S04]  /*04c0*/  LDG.E R26, desc[UR8][R12.64] ;  /* 0x000000080c1a7981 */ /* 0x000ea8000c1e1900 */
[----:B------:R-:W5:Y:S01]  /*04d0*/  LDG.E.CONSTANT R24, desc[UR8][R16.64+0x408] ;  /* 0x0004080810187981 */ /* 0x000f62000c1e9900 */
[----:B--2---:R-:W-:-:S04]  /*04e0*/  FFMA R19, R19, R20, R26 ;  /* 0x0000001413137223 */ /* 0x004fc8000000001a */
[----:B---3--:R-:W-:-:S04]  /*04f0*/  FFMA R19, R22, R21, R19 ;  /* 0x0000001516137223 */ /* 0x008fc80000000013 */
[----:B-----5:R-:W-:-:S05]  /*0500*/  FFMA R19, R24, R23, R19 ;  /* 0x0000001718137223 */ /* 0x020fca0000000013 */
[----:B------:R1:W-:Y:S02]  /*0510*/  STG.E desc[UR8][R12.64], R19 ;  /* 0x000000130c007986 */ /* 0x0003e4000c101908 */
.L_x_32:
[----:B------:R-:W-:Y:S05]  /*0520*/  BSYNC.RECONVERGENT B0 ;  /* 0x0000000000007941 */ /* 0x000fea0003800200 */
.L_x_31:
[----:B------:R-:W-:Y:S04]  /*0530*/  BSSY.RECONVERGENT B0, `(.L_x_33) ;  /* 0x000004d000007945 */ /* 0x000fe80003800200 */
[----:B------:R-:W-:Y:S04]  /*0540*/  BSSY.RELIABLE B1, `(.L_x_34) ;  /* 0x0000040000017945 */ /* 0x000fe80003800100 */
[----:B------:R-:W-:Y:S05]  /*0550*/  @P0 BRA `(.L_x_35) ;  /* 0x00000000005c0947 */ /* 0x000fea0003800000 */
[----:B------:R-:W2:Y:S04]  /*0560*/  LDG.E R26, desc[UR8][R12.64] ;  /* 0x000000080c1a7981 */ /* 0x000ea8000c1e1900 */
[----:B01----:R-:W2:Y:S04]  /*0570*/  LDG.E.CONSTANT R11, desc[UR8][R16.64+0x10000] ;  /* 0x01000008100b7981 */ /* 0x003ea8000c1e9900 */
[----:B------:R-:W2:Y:S04]  /*0580*/  LDG.E.CONSTANT R20, desc[UR8][R14.64+0x24] ;  /* 0x000024080e147981 */ /* 0x000ea8000c1e9900 */
[----:B------:R-:W3:Y:S04]  /*0590*/  LDG.E.CONSTANT R22, desc[UR8][R16.64+0x10004] ;  /* 0x0100040810167981 */ /* 0x000ee8000c1e9900 */
[----:B------:R-:W3:Y:S04]  /*05a0*/  LDG.E.CONSTANT R19, desc[UR8][R14.64+0x28] ;  /* 0x000028080e137981 */ /* 0x000ee8000c1e9900 */
[----:B------:R-:W4:Y:S04]  /*05b0*/  LDG.E.CONSTANT R24, desc[UR8][R16.64+0x10008] ;  /* 0x0100080810187981 */ /* 0x000f28000c1e9900 */
[----:B------:R-:W4:Y:S01]  /*05c0*/  LDG.E.CONSTANT R21, desc[UR8][R14.64+0x2c] ;  /* 0x00002c080e157981 */ /* 0x000f22000c1e9900 */
[----:B--2---:R-:W-:-:S04]  /*05d0*/  FFMA R11, R11, R20, R26 ;  /* 0x000000140b0b7223 */ /* 0x004fc8000000001a */
[----:B---3--:R-:W-:-:S04]  /*05e0*/  FFMA R11, R22, R19, R11 ;  /* 0x00000013160b7223 */ /* 0x008fc8000000000b */
[----:B----4-:R-:W-:-:S05]  /*05f0*/  FFMA R11, R24, R21, R11 ;  /* 0x00000015180b7223 */ /* 0x010fca000000000b */
[----:B------:R0:W-:Y:S01]  /*0600*/  STG.E desc[UR8][R12.64], R11 ;  /* 0x0000000b0c007986 */ /* 0x0001e2000c101908 */
[----:B------:R-:W-:Y:S05]  /*0610*/  @P0 BRA `(.L_x_36) ;  /* 0x00000000005c0947 */ /* 0x000fea0003800000 */
[----:B------:R-:W2:Y:S04]  /*0620*/  LDG.E R26, desc[UR8][R12.64] ;  /* 0x000000080c1a7981 */ /* 0x000ea8000c1e1900 */
[----:B0-----:R-:W2:Y:S04]  /*0630*/  LDG.E.CONSTANT R11, desc[UR8][R16.64+0x10200] ;  /* 0x01020008100b7981 */ /* 0x001ea8000c1e9900 */
        /* <DEDUP_REMOVED lines=8> */
[----:B------:R2:W-:Y:S02]  /*06c0*/  STG.E desc[UR8][R12.64], R11 ;  /* 0x0000000b0c007986 */ /* 0x0005e4000c101908 */
.L_x_35:
[----:B------:R-:W-:Y:S05]  /*06d0*/  @P0 BRA `(.L_x_37) ;  /* 0x00000000005c0947 */ /* 0x000fea0003800000 */
[----:B------:R-:W3:Y:S04]  /*06e0*/  LDG.E R26, desc[UR8][R12.64] ;  /* 0x000000080c1a7981 */ /* 0x000ee8000c1e1900 */
[----:B012---:R-:W3:Y:S04]  /*06f0*/  LDG.E.CONSTANT R11, desc[UR8][R16.64+0x10400] ;  /* 0x01040008100b7981 */ /* 0x007ee8000c1e9900 */
[----:B------:R-:W3:Y:S04]  /*0700*/  LDG.E.CONSTANT R20, desc[UR8][R14.64+0x3c] ;  /* 0x00003c080e147981 */ /* 0x000ee8000c1e9900 */
[----:B------:R-:W2:Y:S04]  /*0710*/  LDG.E.CONSTANT R22, desc[UR8][R16.64+0x10404] ;  /* 0x0104040810167981 */ /* 0x000ea8000c1e9900 */
[----:B------:R-:W2:Y:S04]  /*0720*/  LDG.E.CONSTANT R19, desc[UR8][R14.64+0x40] ;  /* 0x000040080e137981 */ /* 0x000ea8000c1e9900 */
[----:B------:R-:W4:Y:S04]  /*0730*/  LDG.E.CONSTANT R24, desc[UR8][R16.64+0x10408] ;  /* 0x0104080810187981 */ /* 0x000f28000c1e9900 */
[----:B------:R-:W4:Y:S01]  /*0740*/  LDG.E.CONSTANT R21, desc[UR8][R14.64+0x44] ;  /* 0x000044080e157981 */ /* 0x000f22000c1e9900 */
[----:B---3--:R-:W-:-:S04]  /*0750*/  FFMA R11, R11, R20, R26 ;  /* 0x000000140b0b7223 */ /* 0x008fc8000000001a */
[----:B--2---:R-:W-:-:S04]  /*0760*/  FFMA R11, R22, R19, R11 ;  /* 0x00000013160b7223 */ /* 0x004fc8000000000b */
[----:B----4-:R-:W-:-:S05]  /*0770*/  FFMA R11, R24, R21, R11 ;  /* 0x00000015180b7223 */ /* 0x010fca000000000b */
[----:B------:R1:W-:Y:S02]  /*0780*/  STG.E desc[UR8][R12.64], R11 ;  /* 0x0000000b0c007986 */ /* 0x0003e4000c101908 */
.L_x_36:
        /* <DEDUP_REMOVED lines=12> */
.L_x_37:
[----:B------:R-:W-:Y:S05]  /*0850*/  @P0 BREAK.RELIABLE B1 ;  /* 0x0000000000010942 */ /* 0x000fea0003800100 */
[----:B------:R-:W-:Y:S05]  /*0860*/  @P0 BRA `(.L_x_39) ;  /* 0x0000000000640947 */ /* 0x000fea0003800000 */
[----:B------:R-:W4:Y:S04]  /*0870*/  LDG.E R26, desc[UR8][R12.64] ;  /* 0x000000080c1a7981 */ /* 0x000f28000c1e1900 */
[----:B0123--:R-:W4:Y:S04]  /*0880*/  LDG.E.CONSTANT R11, desc[UR8][R16.64+0x20200] ;  /* 0x02020008100b7981 */ /* 0x00ff28000c1e9900 */
[----:B------:R-:W4:Y:S04]  /*0890*/  LDG.E.CONSTANT R20, desc[UR8][R14.64+0x54] ;  /* 0x000054080e147981 */ /* 0x000f28000c1e9900 */
[----:B------:R-:W2:Y:S04]  /*08a0*/  LDG.E.CONSTANT R22, desc[UR8][R16.64+0x20204] ;  /* 0x0202040810167981 */ /* 0x000ea8000c1e9900 */
[----:B------:R-:W2:Y:S04]  /*08b0*/  LDG.E.CONSTANT R19, desc[UR8][R14.64+0x58] ;  /* 0x000058080e137981 */ /* 0x000ea8000c1e9900 */
[----:B------:R-:W3:Y:S04]  /*08c0*/  LDG.E.CONSTANT R24, desc[UR8][R16.64+0x20208] ;  /* 0x0202080810187981 */ /* 0x000ee8000c1e9900 */
[----:B------:R-:W3:Y:S01]  /*08d0*/  LDG.E.CONSTANT R21, desc[UR8][R14.64+0x5c] ;  /* 0x00005c080e157981 */ /* 0x000ee2000c1e9900 */
[----:B----4-:R-:W-:-:S04]  /*08e0*/  FFMA R11, R11, R20, R26 ;  /* 0x000000140b0b7223 */ /* 0x010fc8000000001a */
[----:B--2---:R-:W-:-:S04]  /*08f0*/  FFMA R11, R22, R19, R11 ;  /* 0x00000013160b7223 */ /* 0x004fc8000000000b */
[----:B---3--:R-:W-:-:S05]  /*0900*/  FFMA R11, R24, R21, R11 ;  /* 0x00000015180b7223 */ /* 0x008fca000000000b */
[----:B------:R2:W-:Y:S02]  /*0910*/  STG.E desc[UR8][R12.64], R11 ;  /* 0x0000000b0c007986 */ /* 0x0005e4000c101908 */
.L_x_38:
[----:B------:R-:W-:Y:S05]  /*0920*/  @P0 BREAK.RELIABLE B1 ;  /* 0x0000000000010942 */ /* 0x000fea0003800100 */
[----:B------:R-:W-:Y:S05]  /*0930*/  @P0 BRA `(.L_x_39) ;  /* 0x0000000000300947 */ /* 0x000fea0003800000 */
[----:B------:R-:W-:Y:S05]  /*0940*/  BSYNC.RELIABLE B1 ;  /* 0x0000000000017941 */ /* 0x000fea0003800100 */
.L_x_34:
        /* <DEDUP_REMOVED lines=11> */
.L_x_39:
[----:B------:R-:W-:Y:S05]  /*0a00*/  BSYNC.RECONVERGENT B0 ;  /* 0x0000000000007941 */ /* 0x000fea0003800200 */
.L_x_33:
[----:B------:R-:W-:Y:S05]  /*0a10*/  WARPSYNC.ALL ;  /* 0x0000000000007948 */ /* 0x000fea0003800000 */
[----:B------:R-:W-:Y:S02]  /*0a20*/  IADD3 R8, PT, PT, R8, 0x10000, RZ ;  /* 0x0001000008087810 */ /* 0x000fe40007ffe0ff */
[----:B------:R-:W-:Y:S02]  /*0a30*/  IADD3 R18, PT, PT, R18, 0x20000, RZ ;  /* 0x0002000012127810 */ /* 0x000fe40007ffe0ff */
[----:B------:R-:W-:Y:S02]  /*0a40*/  IADD3 R9, PT, PT, R9, 0x40000, RZ ;  /* 0x0004000009097810 */ /* 0x000fe40007ffe0ff */
[----:B------:R-:W-:Y:S01]  /*0a50*/  IADD3 R0, PT, PT, R0, 0x400, RZ ;  /* 0x0000040000007810 */ /* 0x000fe20007ffe0ff */
[----:B------:R-:W-:Y:S06]  /*0a60*/  BRA.U UP0, `(.L_x_40) ;  /* 0xfffffff500b47547 */ /* 0x000fec000b83ffff */
[----:B------:R-:W-:Y:S05]  /*0a70*/  EXIT ;  /* 0x000000000000794d */ /* 0x000fea0003800000 */
.L_x_41:
        /* <DEDUP_REMOVED lines=16> */
.L_x_109:


//--------------------- .text.default_function_kernel_14 --------------------------
	.section	.text.default_function_kernel_14,"ax",@progbits
	.align	128
        .global         default_function_kernel_14
        .type           default_function_kernel_14,@function
        .size           default_function_kernel_14,(.L_x_110 - default_function_kernel_14)
        .other          default_function_kernel_14,@"STO_CUDA_ENTRY STV_DEFAULT"
default_function_kernel_14:
.text.default_function_kernel_14:
        /* <DEDUP_REMOVED lines=10> */
.L_x_42:
        /* <DEDUP_REMOVED lines=14> */
.L_x_110:


//--------------------- .text.default_function_kernel_11 --------------------------
	.section	.text.default_function_kernel_11,"ax",@progbits
	.align	128
        .global         default_function_kernel_11
        .type           default_function_kernel_11,@function
        .size           default_function_kernel_11,(.L_x_111 - default_function_kernel_11)
        .other          default_function_kernel_11,@"STO_CUDA_ENTRY STV_DEFAULT"
default_function_kernel_11:
.text.default_function_kernel_11:
[----:B------:R-:W-:Y:S01]  /*0000*/  LDC R1, c[0x0][0x37c] ;  /* 0x0000df00ff017b82 */ /* 0x000fe20000000800 */
[----:B------:R-:W0:Y:S07]  /*0010*/  S2R R16, SR_TID.X ;  /* 0x0000000000107919 */ /* 0x000e2e0000002100 */
[----:B------:R-:W1:Y:S01]  /*0020*/  S2UR UR4, SR_CTAID.X ;  /* 0x00000000000479c3 */ /* 0x000e620000002500 */
[----:B------:R-:W2:Y:S07]  /*0030*/  LDCU.64 UR6, c[0x0][0x358] ;  /* 0x00006b00ff0677ac */ /* 0x000eae0008000a00 */
[----:B------:R-:W3:Y:S01]  /*0040*/  LDC.64 R2, c[0x0][0x388] ;  /* 0x0000e200ff027b82 */ /* 0x000ee20000000a00 */
[----:B-1----:R-:W-:Y:S01]  /*0050*/  USHF.L.U32 UR5, UR4, 0x2, URZ ;  /* 0x0000000204057899 */ /* 0x002fe200080006ff */
[----:B0-----:R-:W-:-:S02]  /*0060*/  SHF.R.U32.HI R6, RZ, 0x8, R16 ;  /* 0x00000008ff067819 */ /* 0x001fc40000011610 */
[----:B------:R-:W-:-:S03]  /*0070*/  SHF.R.U32.HI R0, RZ, 0x2, R16 ;  /* 0x00000002ff007819 */ /* 0x000fc60000011610 */
[----:B------:R-:W-:Y:S01]  /*0080*/  LOP3.LUT R6, R6, UR5, RZ, 0xfc, !PT ;  /* 0x0000000506067c12 */ /* 0x000fe2000f8efcff */
[----:B------:R-:W-:Y:S02]  /*0090*/  USHF.L.U32 UR5, UR4, 0x8, URZ ;  /* 0x0000000804057899 */ /* 0x000fe400080006ff */
[----:B------:R-:W-:Y:S01]  /*00a0*/  USHF.L.U32 UR4, UR4, 0xa, URZ ;  /* 0x0000000a04047899 */ /* 0x000fe200080006ff */
[C---:B------:R-:W-:Y:S02]  /*00b0*/  ISETP.GT.U32.AND P0, PT, R6.reuse, 0xf80, PT ;  /* 0x00000f800600780c */ /* 0x040fe40003f04070 */
[C---:B------:R-:W-:Y:S02]  /*00c0*/  ISETP.GT.U32.AND P1, PT, R6.reuse, 0xb80, PT ;  /* 0x00000b800600780c */ /* 0x040fe40003f24070 */
[----:B------:R-:W-:Y:S02]  /*00d0*/  ISETP.GT.U32.AND P2, PT, R6, 0x780, PT ;  /* 0x000007800600780c */ /* 0x000fe40003f44070 */
[----:B------:R-:W-:-:S07]  /*00e0*/  LOP3.LUT R0, R0, UR5, RZ, 0xfc, !PT ;  /* 0x0000000500007c12 */ /* 0x000fce000f8efcff */
[----:B------:R-:W0:Y:S01]  /*00f0*/  @!P0 LDC.64 R10, c[0x0][0x380] ;  /* 0x0000e000ff0a8b82 */ /* 0x000e220000000a00 */
[C---:B------:R-:W-:Y:S01]  /*0100*/  @!P0 IMAD.HI.U32 R7, R0.reuse, -0x7be77d73, RZ ;  /* 0x8418828d00078827 */ /* 0x040fe200078e00ff */
[C---:B------:R-:W-:Y:S02]  /*0110*/  @!P1 IADD3 R12, PT, PT, R0.reuse, 0x10000, RZ ;  /* 0x00010000000c9810 */ /* 0x040fe40007ffe0ff */
[----:B------:R-:W-:-:S03]  /*0120*/  @!P2 IADD3 R13, PT, PT, R0, 0x20000, RZ ;  /* 0x00020000000da810 */ /* 0x000fc60007ffe0ff */
[----:B------:R-:W-:Y:S01]  /*0130*/  @!P1 IMAD.HI.U32 R12, R12, -0x7be77d73, RZ ;  /* 0x8418828d0c0c9827 */ /* 0x000fe200078e00ff */
[----:B------:R-:W1:Y:S03]  /*0140*/  @!P1 LDC.64 R8, c[0x0][0x380] ;  /* 0x0000e000ff089b82 */ /* 0x000e660000000a00 */
[----:B------:R-:W-:Y:S01]  /*0150*/  @!P2 IMAD.HI.U32 R14, R13, -0x7be77d73, RZ ;  /* 0x8418828d0d0ea827 */ /* 0x000fe200078e00ff */
[----:B------:R-:W-:Y:S02]  /*0160*/  @!P0 SHF.R.U32.HI R13, RZ, 0xb, R7 ;  /* 0x0000000bff0d8819 */ /* 0x000fe40000011607 */
[----:B------:R-:W-:Y:S02]  /*0170*/  @!P1 SHF.R.U32.HI R15, RZ, 0xb, R12 ;  /* 0x0000000bff0f9819 */ /* 0x000fe4000001160c */
[----:B------:R-:W4:Y:S01]  /*0180*/  @!P2 LDC.64 R4, c[0x0][0x380] ;  /* 0x0000e000ff04ab82 */ /* 0x000f220000000a00 */
[----:B------:R-:W-:-:S02]  /*0190*/  @!P2 SHF.R.U32.HI R17, RZ, 0xb, R14 ;  /* 0x0000000bff11a819 */ /* 0x000fc4000001160e */
[----:B------:R-:W-:Y:S01]  /*01a0*/  LOP3.LUT R7, R16, UR4, RZ, 0xfc, !PT ;  /* 0x0000000410077c12 */ /* 0x000fe2000f8efcff */
[----:B0-----:R-:W-:-:S04]  /*01b0*/  @!P0 IMAD.WIDE.U32 R10, R13, 0x4, R10 ;  /* 0x000000040d0a8825 */ /* 0x001fc800078e000a */
[----:B---3--:R-:W-:Y:S02]  /*01c0*/  IMAD.WIDE.U32 R2, R7, 0x4, R2 ;  /* 0x0000000407027825 */ /* 0x008fe400078e0002 */
[----:B--2---:R-:W2:Y:S02]  /*01d0*/  @!P0 LDG.E.CONSTANT R10, desc[UR6][R10.64] ;  /* 0x000000060a0a8981 */ /* 0x004ea4000c1e9900 */
[----:B-1----:R-:W-:Y:S02]  /*01e0*/  @!P1 IMAD.WIDE.U32 R8, R15, 0x4, R8 ;  /* 0x000000040f089825 */ /* 0x002fe400078e0008 */
[----:B------:R-:W2:Y:S04]  /*01f0*/  @!P0 LDG.E R7, desc[UR6][R2.64] ;  /* 0x0000000602078981 */ /* 0x000ea8000c1e1900 */
[----:B------:R-:W3:Y:S01]  /*0200*/  @!P1 LDG.E.CONSTANT R9, desc[UR6][R8.64] ;  /* 0x0000000608099981 */ /* 0x000ee2000c1e9900 */
[----:B----4-:R-:W-:-:S03]  /*0210*/  @!P2 IMAD.WIDE.U32 R4, R17, 0x4, R4 ;  /* 0x000000041104a825 */ /* 0x010fc600078e0004 */
[----:B------:R-:W3:Y:S04]  /*0220*/  @!P1 LDG.E R12, desc[UR6][R2.64+0x100000] ;  /* 0x10000006020c9981 */ /* 0x000ee8000c1e1900 */
[----:B------:R-:W4:Y:S04]  /*0230*/  @!P2 LDG.E.CONSTANT R5, desc[UR6][R4.64] ;  /* 0x000000060405a981 */ /* 0x000f28000c1e9900 */
[----:B------:R-:W4:Y:S01]  /*0240*/  @!P2 LDG.E R14, desc[UR6][R2.64+0x200000] ;  /* 0x20000006020ea981 */ /* 0x000f22000c1e1900 */
[----:B------:R-:W-:Y:S01]  /*0250*/  ISETP.GT.U32.AND P3, PT, R6, 0x380, PT ;  /* 0x000003800600780c */ /* 0x000fe20003f64070 */
[----:B--2---:R-:W-:Y:S01]  /*0260*/  @!P0 FADD R7, R7, R10 ;  /* 0x0000000a07078221 */ /* 0x004fe20000000000 */
[----:B---3--:R-:W-:-:S04]  /*0270*/  @!P1 FADD R13, R12, R9 ;  /* 0x000000090c0d9221 */ /* 0x008fc80000000000 */
[----:B------:R0:W-:Y:S01]  /*0280*/  @!P0 STG.E desc[UR6][R2.64], R7 ;  /* 0x0000000702008986 */ /* 0x0001e2000c101906 */
[----:B----4-:R-:W-:-:S03]  /*0290*/  @!P2 FADD R15, R14, R5 ;  /* 0x000000050e0fa221 */ /* 0x010fc60000000000 */
[----:B------:R0:W-:Y:S04]  /*02a0*/  @!P1 STG.E desc[UR6][R2.64+0x100000], R13 ;  /* 0x1000000d02009986 */ /* 0x0001e8000c101906 */
[----:B------:R0:W-:Y:S01]  /*02b0*/  @!P2 STG.E desc[UR6][R2.64+0x200000], R15 ;  /* 0x2000000f0200a986 */ /* 0x0001e2000c101906 */
[----:B------:R-:W-:Y:S05]  /*02c0*/  @P3 EXIT ;  /* 0x000000000000394d */ /* 0x000fea0003800000 */
[----:B------:R-:W1:Y:S01]  /*02d0*/  LDC.64 R4, c[0x0][0x380] ;  /* 0x0000e000ff047b82 */ /* 0x000e620000000a00 */
[----:B------:R-:W-:-:S05]  /*02e0*/  IADD3 R0, PT, PT, R0, 0x30000, RZ ;  /* 0x0003000000007810 */ /* 0x000fca0007ffe0ff */
[----:B------:R-:W-:-:S05]  /*02f0*/  IMAD.HI.U32 R0, R0, -0x7be77d73, RZ ;  /* 0x8418828d00007827 */ /* 0x000fca00078e00ff */
[----:B0-----:R-:W-:Y:S02]  /*0300*/  SHF.R.U32.HI R7, RZ, 0xb, R0 ;  /* 0x0000000bff077819 */ /* 0x001fe40000011600 */
[----:B------:R-:W2:Y:S03]  /*0310*/  LDG.E R0, desc[UR6][R2.64+0x300000] ;  /* 0x3000000602007981 */ /* 0x000ea6000c1e1900 */
[----:B-1----:R-:W-:-:S06]  /*0320*/  IMAD.WIDE.U32 R4, R7, 0x4, R4 ;  /* 0x0000000407047825 */ /* 0x002fcc00078e0004 */
[----:B------:R-:W2:Y:S02]  /*0330*/  LDG.E.CONSTANT R5, desc[UR6][R4.64] ;  /* 0x0000000604057981 */ /* 0x000ea4000c1e9900 */
[----:B--2---:R-:W-:-:S05]  /*0340*/  FADD R7, R0, R5 ;  /* 0x0000000500077221 */ /* 0x004fca0000000000 */
[----:B------:R-:W-:Y:S01]  /*0350*/  STG.E desc[UR6][R2.64+0x300000], R7 ;  /* 0x3000000702007986 */ /* 0x000fe2000c101906 */
[----:B------:R-:W-:Y:S05]  /*0360*/  EXIT ;  /* 0x000000000000794d */ /* 0x000fea0003800000 */
.L_x_43:
        /* <DEDUP_REMOVED lines=9> */
.L_x_111:


//--------------------- .text.default_function_kernel_2 --------------------------
	.section	.text.default_function_kernel_2,"ax",@progbits
	.align	128
        .global         default_function_kernel_2
        .type           default_function_kernel_2,@function
        .size           default_function_kernel_2,(.L_x_112 - default_function_kernel_2)
        .other          default_function_kernel_2,@"STO_CUDA_ENTRY STV_DEFAULT"
default_function_kernel_2:
.text.default_function_kernel_2:
        /* <DEDUP_REMOVED lines=10> */
.L_x_44:
        /* <DEDUP_REMOVED lines=14> */
.L_x_112:


//--------------------- .text.default_function_kernel_15 --------------------------
	.section	.text.default_function_kernel_15,"ax",@progbits
	.align	128
        .global         default_function_kernel_15
        .type           default_function_kernel_15,@function
        .size           default_function_kernel_15,(.L_x_113 - default_function_kernel_15)
        .other          default_function_kernel_15,@"STO_CUDA_ENTRY STV_DEFAULT"
default_function_kernel_15:
.text.default_function_kernel_15:
        /* <DEDUP_REMOVED lines=35> */
[----:B--2---:R-:W-:Y:S01]  /*0230*/  @!P0 FADD R11, R10, -R9 ;  /* 0x800000090a0b8221 */ /* 0x004fe20000000000 */
[----:B---3--:R-:W-:-:S04]  /*0240*/  @!P1 FADD R13, R12, -R7 ;  /* 0x800000070c0d9221 */ /* 0x008fc80000000000 */
[----:B------:R0:W-:Y:S01]  /*0250*/  @!P0 STG.E desc[UR4][R2.64], R11 ;  /* 0x0000000b02008986 */ /* 0x0001e2000c101904 */
[----:B----4-:R-:W-:-:S03]  /*0260*/  @!P2 FADD R15, R15, -R4 ;  /* 0x800000040f0fa221 */ /* 0x010fc60000000000 */
        /* <DEDUP_REMOVED lines=10> */
[----:B--2---:R-:W-:-:S05]  /*0310*/  FADD R7, R0, -R5 ;  /* 0x8000000500077221 */ /* 0x004fca0000000000 */
[----:B------:R-:W-:Y:S01]  /*0320*/  STG.E desc[UR4][R2.64+0x300000], R7 ;  /* 0x3000000702007986 */ /* 0x000fe2000c101904 */
[----:B------:R-:W-:Y:S05]  /*0330*/  EXIT ;  /* 0x000000000000794d */ /* 0x000fea0003800000 */
.L_x_45:
        /* <DEDUP_REMOVED lines=12> */
.L_x_113:


//--------------------- .text.default_function_kernel_23 --------------------------
	.section	.text.default_function_kernel_23,"ax",@progbits
	.align	128
        .global         default_function_kernel_23
        .type           default_function_kernel_23,@function
        .size           default_function_kernel_23,(.L_x_114 - default_function_kernel_23)
        .other          default_function_kernel_23,@"STO_CUDA_ENTRY STV_DEFAULT"
default_function_kernel_23:
.text.default_function_kernel_23:
        /* <DEDUP_REMOVED lines=49> */
[----:B--2---:R-:W-:-:S05]  /*0310*/  FADD R7, R0, R5 ;  /* 0x0000000500077221 */ /* 0x004fca0000000000 */
[----:B------:R-:W-:Y:S01]  /*0320*/  STG.E desc[UR4][R2.64+0x300000], R7 ;  /* 0x3000000702007986 */ /* 0x000fe2000c101904 */
[----:B------:R-:W-:Y:S05]  /*0330*/  EXIT ;  /* 0x000000000000794d */ /* 0x000fea0003800000 */
.L_x_46:
        /* <DEDUP_REMOVED lines=12> */
.L_x_114:


//--------------------- .text.default_function_kernel_4 --------------------------
	.section	.text.default_function_kernel_4,"ax",@progbits
	.align	128
        .global         default_function_kernel_4
        .type           default_function_kernel_4,@function
        .size           default_function_kernel_4,(.L_x_115 - default_function_kernel_4)
        .other          default_function_kernel_4,@"STO_CUDA_ENTRY STV_DEFAULT"
default_function_kernel_4:
.text.default_function_kernel_4:
        /* <DEDUP_REMOVED lines=10> */
.L_x_47:
        /* <DEDUP_REMOVED lines=14> */
.L_x_115:


//--------------------- .text.default_function_kernel_8 --------------------------
	.section	.text.default_function_kernel_8,"ax",@progbits
	.align	128
        .global         default_function_kernel_8
        .type           default_function_kernel_8,@function
        .size           default_function_kernel_8,(.L_x_116 - default_function_kernel_8)
        .other          default_function_kernel_8,@"STO_CUDA_ENTRY STV_DEFAULT"
default_function_kernel_8:
.text.default_function_kernel_8:
        /* <DEDUP_REMOVED lines=9> */
.L_x_48:
        /* <DEDUP_REMOVED lines=15> */
.L_x_116:


//--------------------- .text.default_function_kernel_20 --------------------------
	.section	.text.default_function_kernel_20,"ax",@progbits
	.align	128
        .global         default_function_kernel_20
        .type           default_function_kernel_20,@function
        .size           default_function_kernel_20,(.L_x_117 - default_function_kernel_20)
        .other          default_function_kernel_20,@"STO_CUDA_ENTRY STV_DEFAULT"
default_function_kernel_20:
.text.default_function_kernel_20:
        /* <DEDUP_REMOVED lines=9> */
.L_x_49:
        /* <DEDUP_REMOVED lines=15> */
.L_x_117:


//--------------------- .text.default_function_kernel_9 --------------------------
	.section	.text.default_function_kernel_9,"ax",@progbits
	.align	128
        .global         default_function_kernel_9
        .type           default_function_kernel_9,@function
        .size           default_function_kernel_9,(.L_x_118 - default_function_kernel_9)
        .other          default_function_kernel_9,@"STO_CUDA_ENTRY STV_DEFAULT"
default_function_kernel_9:
.text.default_function_kernel_9:
        /* <DEDUP_REMOVED lines=52> */
[----:B--2---:R-:W-:-:S05]  /*0340*/  FMUL R7, R0, R5 ;  /* 0x0000000500077220 */ /* 0x004fca0000400000 */
[----:B------:R-:W-:Y:S01]  /*0350*/  STG.E desc[UR6][R2.64+0x300000], R7 ;  /* 0x3000000702007986 */ /* 0x000fe2000c101906 */
[----:B------:R-:W-:Y:S05]  /*0360*/  EXIT ;  /* 0x000000000000794d */ /* 0x000fea0003800000 */
.L_x_50:
        /* <DEDUP_REMOVED lines=9> */
.L_x_118:


//--------------------- .text.default_function_kernel_17 --------------------------
	.section	.text.default_function_kernel_17,"ax",@progbits
	.align	128
        .global         default_function_kernel_17
        .type           default_function_kernel_17,@function
        .size           default_function_kernel_17,(.L_x_119 - default_function_kernel_17)
        .other          default_function_kernel_17,@"STO_CUDA_ENTRY STV_DEFAULT"
default_function_kernel_17:
.text.default_function_kernel_17:
        /* <DEDUP_REMOVED lines=9> */
.L_x_51:
        /* <DEDUP_REMOVED lines=15> */
.L_x_119:


//--------------------- .text.default_function_kernel_24 --------------------------
	.section	.text.default_function_kernel_24,"ax",@progbits
	.align	128
        .global         default_function_kernel_24
        .type           default_function_kernel_24,@function
        .size           default_function_kernel_24,(.L_x_120 - default_function_kernel_24)
        .other          default_function_kernel_24,@"STO_CUDA_ENTRY STV_DEFAULT"
default_function_kernel_24:
.text.default_function_kernel_24:
[----:B------:R-:W-:Y:S01]  /*0000*/  LDC R1, c[0x0][0x37c] ;  /* 0x0000df00ff017b82 */ /* 0x000fe20000000800 */
[----:B------:R-:W0:Y:S07]  /*0010*/  S2R R14, SR_CTAID.X ;  /* 0x00000000000e7919 */ /* 0x000e2e0000002500 */
[----:B------:R-:W1:Y:S01]  /*0020*/  LDC.64 R2, c[0x0][0x388] ;  /* 0x0000e200ff027b82 */ /* 0x000e620000000a00 */
[----:B------:R-:W2:Y:S01]  /*0030*/  LDCU.64 UR4, c[0x0][0x358] ;  /* 0x00006b00ff0477ac */ /* 0x000ea20008000a00 */
[----:B------:R-:W3:Y:S06]  /*0040*/  S2R R7, SR_TID.X ;  /* 0x0000000000077919 */ /* 0x000eec0000002100 */
[----:B------:R-:W4:Y:S08]  /*0050*/  LDC.64 R4, c[0x0][0x388] ;  /* 0x0000e200ff047b82 */ /* 0x000f300000000a00 */
[----:B------:R-:W5:Y:S08]  /*0060*/  LDC.64 R8, c[0x0][0x388] ;  /* 0x0000e200ff087b82 */ /* 0x000f700000000a00 */
[----:B------:R-:W5:Y:S01]  /*0070*/  LDC.64 R12, c[0x0][0x380] ;  /* 0x0000e000ff0c7b82 */ /* 0x000f620000000a00 */
[----:B0-----:R-:W-:-:S02]  /*0080*/  ISETP.GT.U32.AND P0, PT, R14, 0x3c0, PT ;  /* 0x000003c00e00780c */ /* 0x001fc40003f04070 */
[C---:B------:R-:W-:Y:S02]  /*0090*/  ISETP.GT.U32.AND P1, PT, R14.reuse, 0x2c0, PT ;  /* 0x000002c00e00780c */ /* 0x040fe40003f24070 */
[C---:B------:R-:W-:Y:S02]  /*00a0*/  ISETP.GT.U32.AND P2, PT, R14.reuse, 0x1c0, PT ;  /* 0x000001c00e00780c */ /* 0x040fe40003f44070 */
[----:B------:R-:W-:-:S04]  /*00b0*/  SHF.L.U32 R0, R14, 0xa, RZ ;  /* 0x0000000a0e007819 */ /* 0x000fc800000006ff */
[----:B---3--:R-:W-:-:S05]  /*00c0*/  LOP3.LUT R0, R0, R7, RZ, 0xfc, !PT ;  /* 0x0000000700007212 */ /* 0x008fca00078efcff */
[----:B-1----:R-:W-:-:S04]  /*00d0*/  @!P0 IMAD.WIDE.U32 R2, R0, 0x4, R2 ;  /* 0x0000000400028825 */ /* 0x002fc800078e0002 */
[C---:B----4-:R-:W-:Y:S02]  /*00e0*/  @!P1 IMAD.WIDE.U32 R6, R0.reuse, 0x4, R4 ;  /* 0x0000000400069825 */ /* 0x050fe400078e0004 */
[----:B--2---:R-:W2:Y:S01]  /*00f0*/  @!P0 LDG.E.CONSTANT R2, desc[UR4][R2.64] ;  /* 0x0000000402028981 */ /* 0x004ea2000c1e9900 */
[----:B------:R-:W0:Y:S01]  /*0100*/  LDC.64 R4, c[0x0][0x380] ;  /* 0x0000e000ff047b82 */ /* 0x000e220000000a00 */
[----:B-----5:R-:W-:Y:S02]  /*0110*/  @!P2 IMAD.WIDE.U32 R10, R0, 0x4, R8 ;  /* 0x00000004000aa825 */ /* 0x020fe400078e0008 */
[----:B------:R-:W3:Y:S04]  /*0120*/  @!P1 LDG.E.CONSTANT R6, desc[UR4][R6.64+0x100000] ;  /* 0x1000000406069981 */ /* 0x000ee8000c1e9900 */
[----:B------:R-:W4:Y:S01]  /*0130*/  @!P2 LDG.E.CONSTANT R10, desc[UR4][R10.64+0x200000] ;  /* 0x200000040a0aa981 */ /* 0x000f22000c1e9900 */
[----:B------:R-:W1:Y:S01]  /*0140*/  LDC.64 R8, c[0x0][0x380] ;  /* 0x0000e000ff087b82 */ /* 0x000e620000000a00 */
[----:B------:R-:W-:Y:S01]  /*0150*/  ISETP.GT.U32.AND P3, PT, R14, 0xc0, PT ;  /* 0x000000c00e00780c */ /* 0x000fe20003f64070 */
[----:B------:R-:W-:-:S04]  /*0160*/  @!P2 IMAD.WIDE.U32 R12, R0, 0x4, R12 ;  /* 0x00000004000ca825 */ /* 0x000fc800078e000c */
[----:B0-----:R-:W-:-:S04]  /*0170*/  @!P0 IMAD.WIDE.U32 R4, R0, 0x4, R4 ;  /* 0x0000000400048825 */ /* 0x001fc800078e0004 */
[----:B-1----:R-:W-:Y:S01]  /*0180*/  @!P1 IMAD.WIDE.U32 R8, R0, 0x4, R8 ;  /* 0x0000000400089825 */ /* 0x002fe200078e0008 */
[----:B--2---:R-:W-:Y:S02]  /*0190*/  @!P0 FMNMX R15, RZ, R2, !PT ;  /* 0x00000002ff0f8209 */ /* 0x004fe40007800000 */
[----:B---3--:R-:W-:-:S03]  /*01a0*/  @!P1 FMNMX R3, RZ, R6, !PT ;  /* 0x00000006ff039209 */ /* 0x008fc60007800000 */
[----:B------:R0:W-:Y:S01]  /*01b0*/  @!P0 STG.E desc[UR4][R4.64], R15 ;  /* 0x0000000f04008986 */ /* 0x0001e2000c101904 */
[----:B----4-:R-:W-:-:S03]  /*01c0*/  @!P2 FMNMX R7, RZ, R10, !PT ;  /* 0x0000000aff07a209 */ /* 0x010fc60007800000 */
[----:B------:R0:W-:Y:S04]  /*01d0*/  @!P1 STG.E desc[UR4][R8.64+0x100000], R3 ;  /* 0x1000000308009986 */ /* 0x0001e8000c101904 */
[----:B------:R0:W-:Y:S01]  /*01e0*/  @!P2 STG.E desc[UR4][R12.64+0x200000], R7 ;  /* 0x200000070c00a986 */ /* 0x0001e2000c101904 */
[----:B------:R-:W-:Y:S05]  /*01f0*/  @P3 EXIT ;  /* 0x000000000000394d */ /* 0x000fea0003800000 */
[----:B0-----:R-:W0:Y:S08]  /*0200*/  LDC.64 R2, c[0x0][0x388] ;  /* 0x0000e200ff027b82 */ /* 0x001e300000000a00 */
[----:B------:R-:W1:Y:S01]  /*0210*/  LDC.64 R4, c[0x0][0x380] ;  /* 0x0000e000ff047b82 */ /* 0x000e620000000a00 */
[----:B0-----:R-:W-:-:S06]  /*0220*/  IMAD.WIDE.U32 R2, R0, 0x4, R2 ;  /* 0x0000000400027825 */ /* 0x001fcc00078e0002 */
[----:B------:R-:W2:Y:S01]  /*0230*/  LDG.E.CONSTANT R2, desc[UR4][R2.64+0x300000] ;  /* 0x3000000402027981 */ /* 0x000ea2000c1e9900 */
[----:B-1----:R-:W-:Y:S01]  /*0240*/  IMAD.WIDE.U32 R4, R0, 0x4, R4 ;  /* 0x0000000400047825 */ /* 0x002fe200078e0004 */
[----:B--2---:R-:W-:-:S05]  /*0250*/  FMNMX R7, RZ, R2, !PT ;  /* 0x00000002ff077209 */ /* 0x004fca0007800000 */
[----:B------:R-:W-:Y:S01]  /*0260*/  STG.E desc[UR4][R4.64+0x300000], R7 ;  /* 0x3000000704007986 */ /* 0x000fe2000c101904 */
[----:B------:R-:W-:Y:S05]  /*0270*/  EXIT ;  /* 0x000000000000794d */ /* 0x000fea0003800000 */
.L_x_52:
        /* <DEDUP_REMOVED lines=16> */
.L_x_120:


//--------------------- .text.default_function_kernel_6 --------------------------
	.section	.text.default_function_kernel_6,"ax",@progbits
	.align	128
        .global         default_function_kernel_6
        .type           default_function_kernel_6,@function
        .size           default_function_kernel_6,(.L_x_100 - default_function_kernel_6)
        .other          default_function_kernel_6,@"STO_CUDA_ENTRY STV_DEFAULT"
default_function_kernel_6:
.text.default_function_kernel_6:
[----:B------:R-:W-:Y:S01]  /*0000*/  LDC R1, c[0x0][0x37c] ;  /* 0x0000df00ff017b82 */ /* 0x000fe20000000800 */
[----:B------:R-:W0:Y:S07]  /*0010*/  S2R R5, SR_TID.X ;  /* 0x0000000000057919 */ /* 0x000e2e0000002100 */
[----:B------:R-:W0:Y:S01]  /*0020*/  LDC.64 R2, c[0x0][0x380] ;  /* 0x0000e000ff027b82 */ /* 0x000e220000000a00 */
[----:B------:R-:W1:Y:S01]  /*0030*/  LDCU.64 UR4, c[0x0][0x358] ;  /* 0x00006b00ff0477ac */ /* 0x000e620008000a00 */
[----:B0-----:R-:W-:-:S05]  /*0040*/  IMAD.WIDE.U32 R2, R5, 0x4, R2 ;  /* 0x0000000405027825 */ /* 0x001fca00078e0002 */
[----:B-1----:R-:W2:Y:S01]  /*0050*/  LDG.E R0, desc[UR4][R2.64] ;  /* 0x0000000402007981 */ /* 0x002ea2000c1e1900 */
[----:B------:R-:W-:Y:S01]  /*0060*/  BSSY.RECONVERGENT B0, `(.L_x_53) ;  /* 0x000000d000007945 */ /* 0x000fe20003800200 */
[----:B--2---:R-:W-:Y:S01]  /*0070*/  IADD3 R4, PT, PT, R0, -0xd000000, RZ ;  /* 0xf300000000047810 */ /* 0x004fe20007ffe0ff */
[----:B------:R0:W1:Y:S03]  /*0080*/  MUFU.RSQ R5, R0 ;  /* 0x0000000000057308 */ /* 0x0000660000001400 */
[----:B------:R-:W-:-:S13]  /*0090*/  ISETP.GT.U32.AND P0, PT, R4, 0x727fffff, PT ;  /* 0x727fffff0400780c */ /* 0x000fda0003f04070 */
[----:B0-----:R-:W-:Y:S05]  /*00a0*/  @!P0 BRA `(.L_x_54) ;  /* 0x0000000000108947 */ /* 0x001fea0003800000 */
[----:B------:R-:W-:-:S07]  /*00b0*/  MOV R9, 0xd0 ;  /* 0x000000d000097802 */ /* 0x000fce0000000f00 */
[----:B-1----:R-:W-:Y:S05]  /*00c0*/  CALL.REL.NOINC `($__internal_1_$__cuda_sm20_sqrt_rn_f32_slowpath) ;  /* 0x0000000000247944 */ /* 0x002fea0003c00000 */
[----:B------:R-:W-:Y:S01]  /*00d0*/  MOV R5, R0 ;  /* 0x0000000000057202 */ /* 0x000fe20000000f00 */
[----:B------:R-:W-:Y:S06]  /*00e0*/  BRA `(.L_x_55) ;  /* 0x0000000000107947 */ /* 0x000fec0003800000 */
.L_x_54:
[----:B-1----:R-:W-:Y:S01]  /*00f0*/  FMUL.FTZ R7, R0, R5 ;  /* 0x0000000500077220 */ /* 0x002fe20000410000 */
[----:B------:R-:W-:-:S03]  /*0100*/  FMUL.FTZ R5, R5, 0.5 ;  /* 0x3f00000005057820 */ /* 0x000fc60000410000 */
[----:B------:R-:W-:-:S04]  /*0110*/  FFMA R0, -R7, R7, R0 ;  /* 0x0000000707007223 */ /* 0x000fc80000000100 */
[----:B------:R-:W-:-:S07]  /*0120*/  FFMA R5, R0, R5, R7 ;  /* 0x0000000500057223 */ /* 0x000fce0000000007 */
.L_x_55:
[----:B------:R-:W-:Y:S05]  /*0130*/  BSYNC.RECONVERGENT B0 ;  /* 0x0000000000007941 */ /* 0x000fea0003800200 */
.L_x_53:
[----:B------:R-:W-:Y:S01]  /*0140*/  STG.E desc[UR4][R2.64], R5 ;  /* 0x0000000502007986 */ /* 0x000fe2000c101904 */
[----:B------:R-:W-:Y:S05]  /*0150*/  EXIT ;  /* 0x000000000000794d */ /* 0x000fea0003800000 */
        .weak           $__internal_1_$__cuda_sm20_sqrt_rn_f32_slowpath
        .type           $__internal_1_$__cuda_sm20_sqrt_rn_f32_slowpath,@function
        .size           $__internal_1_$__cuda_sm20_sqrt_rn_f32_slowpath,(.L_x_100 - $__internal_1_$__cuda_sm20_sqrt_rn_f32_slowpath)
$__internal_1_$__cuda_sm20_sqrt_rn_f32_slowpath:
[----:B------:R-:W-:-:S13]  /*0160*/  LOP3.LUT P0, RZ, R0, 0x7fffffff, RZ, 0xc0, !PT ;  /* 0x7fffffff00ff7812 */ /* 0x000fda000780c0ff */
[----:B------:R-:W-:Y:S01]  /*0170*/  @!P0 MOV R4, R0 ;  /* 0x0000000000048202 */ /* 0x000fe20000000f00 */
[----:B------:R-:W-:Y:S06]  /*0180*/  @!P0 BRA `(.L_x_56) ;  /* 0x0000000000408947 */ /* 0x000fec0003800000 */
[----:B------:R-:W-:-:S13]  /*0190*/  FSETP.GEU.FTZ.AND P0, PT, R0, RZ, PT ;  /* 0x000000ff0000720b */ /* 0x000fda0003f1e000 */
[----:B------:R-:W-:Y:S01]  /*01a0*/  @!P0 MOV R4, 0x7fffffff ;  /* 0x7fffffff00048802 */ /* 0x000fe20000000f00 */
[----:B------:R-:W-:Y:S06]  /*01b0*/  @!P0 BRA `(.L_x_56) ;  /* 0x0000000000348947 */ /* 0x000fec0003800000 */
[----:B------:R-:W-:-:S13]  /*01c0*/  FSETP.GTU.FTZ.AND P0, PT, |R0|, +INF , PT ;  /* 0x7f8000000000780b */ /* 0x000fda0003f1c200 */
[----:B------:R-:W-:Y:S01]  /*01d0*/  @P0 FADD.FTZ R4, R0, 1 ;  /* 0x3f80000000040421 */ /* 0x000fe20000010000 */
[----:B------:R-:W-:Y:S06]  /*01e0*/  @P0 BRA `(.L_x_56) ;  /* 0x0000000000280947 */ /* 0x000fec0003800000 */
[----:B------:R-:W-:-:S13]  /*01f0*/  FSETP.NEU.FTZ.AND P0, PT, |R0|, +INF , PT ;  /* 0x7f8000000000780b */ /* 0x000fda0003f1d200 */
[----:B------:R-:W-:-:S04]  /*0200*/  @P0 FFMA R5, R0, 1.84467440737095516160e+19, RZ ;  /* 0x5f80000000050823 */ /* 0x000fc800000000ff */
[----:B------:R-:W0:Y:S02]  /*0210*/  @P0 MUFU.RSQ R4, R5 ;  /* 0x0000000500040308 */ /* 0x000e240000001400 */
[----:B0-----:R-:W-:Y:S01]  /*0220*/  @P0 FMUL.FTZ R6, R5, R4 ;  /* 0x0000000405060220 */ /* 0x001fe20000410000 */
[----:B------:R-:W-:Y:S01]  /*0230*/  @P0 FMUL.FTZ R8, R4, 0.5 ;  /* 0x3f00000004080820 */ /* 0x000fe20000410000 */
[----:B------:R-:W-:Y:S02]  /*0240*/  @!P0 MOV R4, R0 ;  /* 0x0000000000048202 */ /* 0x000fe40000000f00 */
[----:B------:R-:W-:-:S04]  /*0250*/  @P0 FADD.FTZ R7, -R6, -RZ ;  /* 0x800000ff06070221 */ /* 0x000fc80000010100 */
[----:B------:R-:W-:-:S04]  /*0260*/  @P0 FFMA R7, R6, R7, R5 ;  /* 0x0000000706070223 */ /* 0x000fc80000000005 */
[----:B------:R-:W-:-:S04]  /*0270*/  @P0 FFMA R7, R7, R8, R6 ;  /* 0x0000000807070223 */ /* 0x000fc80000000006 */
[----:B------:R-:W-:-:S07]  /*0280*/  @P0 FMUL.FTZ R4, R7, 2.3283064365386962891e-10 ;  /* 0x2f80000007040820 */ /* 0x000fce0000410000 */
.L_x_56:
[----:B------:R-:W-:Y:S01]  /*0290*/  HFMA2 R5, -RZ, RZ, 0, 0 ;  /* 0x00000000ff057431 */ /* 0x000fe200000001ff */
[----:B------:R-:W-:Y:S02]  /*02a0*/  MOV R0, R4 ;  /* 0x0000000400007202 */ /* 0x000fe40000000f00 */
[----:B------:R-:W-:-:S04]  /*02b0*/  MOV R4, R9 ;  /* 0x0000000900047202 */ /* 0x000fc80000000f00 */
[----:B------:R-:W-:Y:S05]  /*02c0*/  RET.REL.NODEC R4 `(default_function_kernel_6) ;  /* 0xfffffffc044c7950 */ /* 0x000fea0003c3ffff */
.L_x_57:
        /* <DEDUP_REMOVED lines=11> */
.L_x_100:


//--------------------- .text.default_function_kernel_18 --------------------------
	.section	.text.default_function_kernel_18,"ax",@progbits
	.align	128
        .global         default_function_kernel_18
        .type           default_function_kernel_18,@function
        .size           default_function_kernel_18,(.L_x_101 - default_function_kernel_18)
        .other          default_function_kernel_18,@"STO_CUDA_ENTRY STV_DEFAULT"
default_function_kernel_18:
.text.default_function_kernel_18:
        /* <DEDUP_REMOVED lines=12> */
[----:B-1----:R-:W-:Y:S05]  /*00c0*/  CALL.REL.NOINC `($__internal_2_$__cuda_sm20_sqrt_rn_f32_slowpath) ;  /* 0x0000000000247944 */ /* 0x002fea0003c00000 */
[----:B------:R-:W-:Y:S01]  /*00d0*/  MOV R5, R0 ;  /* 0x0000000000057202 */ /* 0x000fe20000000f00 */
[----:B------:R-:W-:Y:S06]  /*00e0*/  BRA `(.L_x_60) ;  /* 0x0000000000107947 */ /* 0x000fec0003800000 */
.L_x_59:
[----:B-1----:R-:W-:Y:S01]  /*00f0*/  FMUL.FTZ R7, R0, R5 ;  /* 0x0000000500077220 */ /* 0x002fe20000410000 */
[----:B------:R-:W-:-:S03]  /*0100*/  FMUL.FTZ R5, R5, 0.5 ;  /* 0x3f00000005057820 */ /* 0x000fc60000410000 */
[----:B------:R-:W-:-:S04]  /*0110*/  FFMA R0, -R7, R7, R0 ;  /* 0x0000000707007223 */ /* 0x000fc80000000100 */
[----:B------:R-:W-:-:S07]  /*0120*/  FFMA R5, R0, R5, R7 ;  /* 0x0000000500057223 */ /* 0x000fce0000000007 */
.L_x_60:
[----:B------:R-:W-:Y:S05]  /*0130*/  BSYNC.RECONVERGENT B0 ;  /* 0x0000000000007941 */ /* 0x000fea0003800200 */
.L_x_58:
[----:B------:R-:W-:Y:S01]  /*0140*/  STG.E desc[UR4][R2.64], R5 ;  /* 0x0000000502007986 */ /* 0x000fe2000c101904 */
[----:B------:R-:W-:Y:S05]  /*0150*/  EXIT ;  /* 0x000000000000794d */ /* 0x000fea0003800000 */
        .weak           $__internal_2_$__cuda_sm20_sqrt_rn_f32_slowpath
        .type           $__internal_2_$__cuda_sm20_sqrt_rn_f32_slowpath,@function
        .size           $__internal_2_$__cuda_sm20_sqrt_rn_f32_slowpath,(.L_x_101 - $__internal_2_$__cuda_sm20_sqrt_rn_f32_slowpath)
$__internal_2_$__cuda_sm20_sqrt_rn_f32_slowpath:
        /* <DEDUP_REMOVED lines=19> */
.L_x_61:
[----:B------:R-:W-:Y:S01]  /*0290*/  HFMA2 R5, -RZ, RZ, 0, 0 ;  /* 0x00000000ff057431 */ /* 0x000fe200000001ff */
[----:B------:R-:W-:Y:S02]  /*02a0*/  MOV R0, R4 ;  /* 0x0000000400007202 */ /* 0x000fe40000000f00 */
[----:B------:R-:W-:-:S04]  /*02b0*/  MOV R4, R9 ;  /* 0x0000000900047202 */ /* 0x000fc80000000f00 */
[----:B------:R-:W-:Y:S05]  /*02c0*/  RET.REL.NODEC R4 `(default_function_kernel_18) ;  /* 0xfffffffc044c7950 */ /* 0x000fea0003c3ffff */
.L_x_62:
        /* <DEDUP_REMOVED lines=11> */
.L_x_101:


//--------------------- .text.default_function_kernel_10 --------------------------
	.section	.text.default_function_kernel_10,"ax",@progbits
	.align	128
        .global         default_function_kernel_10
        .type           default_function_kernel_10,@function
        .size           default_function_kernel_10,(.L_x_123 - default_function_kernel_10)
        .other          default_function_kernel_10,@"STO_CUDA_ENTRY STV_DEFAULT"
default_function_kernel_10:
.text.default_function_kernel_10:
        /* <DEDUP_REMOVED lines=9> */
.L_x_63:
        /* <DEDUP_REMOVED lines=15> */
.L_x_123:


//--------------------- .text.default_function_kernel_13 --------------------------
	.section	.text.default_function_kernel_13,"ax",@progbits
	.align	128
        .global         default_function_kernel_13
        .type           default_function_kernel_13,@function
        .size           default_function_kernel_13,(.L_x_124 - default_function_kernel_13)
        .other          default_function_kernel_13,@"STO_CUDA_ENTRY STV_DEFAULT"
default_function_kernel_13:
.text.default_function_kernel_13:
[----:B------:R-:W-:Y:S01]  /*0000*/  LDC R1, c[0x0][0x37c] ;  /* 0x0000df00ff017b82 */ /* 0x000fe20000000800 */
[----:B------:R-:W0:Y:S07]  /*0010*/  S2R R13, SR_TID.X ;  /* 0x00000000000d7919 */ /* 0x000e2e0000002100 */
[----:B------:R-:W1:Y:S01]  /*0020*/  S2UR UR12, SR_CTAID.X ;  /* 0x00000000000c79c3 */ /* 0x000e620000002500 */
[----:B------:R-:W2:Y:S01]  /*0030*/  LDCU.64 UR6, c[0x0][0x390] ;  /* 0x00007200ff0677ac */ /* 0x000ea20008000a00 */
[----:B------:R-:W-:Y:S01]  /*0040*/  HFMA2 R0, -RZ, RZ, 0, 0 ;  /* 0x00000000ff007431 */ /* 0x000fe200000001ff */
[----:B------:R-:W3:Y:S01]  /*0050*/  LDCU.64 UR10, c[0x0][0x358] ;  /* 0x00006b00ff0a77ac */ /* 0x000ee20008000a00 */
[----:B--2---:R-:W-:-:S04]  /*0060*/  UIADD3 UR5, UP0, UPT, UR6, 0x10, URZ ;  /* 0x0000001006057890 */ /* 0x004fc8000ff1e0ff */
[----:B------:R-:W-:Y:S02]  /*0070*/  UIADD3.X UR6, UPT, UPT, URZ, UR7, URZ, UP0, !UPT ;  /* 0x00000007ff067290 */ /* 0x000fe400087fe4ff */
[----:B-1----:R-:W-:Y:S02]  /*0080*/  USHF.L.U32 UR4, UR12, 0xa, URZ ;  /* 0x0000000a0c047899 */ /* 0x002fe400080006ff */
[----:B------:R-:W-:Y:S02]  /*0090*/  USHF.L.U32 UR8, UR12, 0x8, URZ ;  /* 0x000000080c087899 */ /* 0x000fe400080006ff */
[----:B------:R-:W-:Y:S01]  /*00a0*/  USHF.L.U32 UR9, UR12, 0x6, URZ ;  /* 0x000000060c097899 */ /* 0x000fe200080006ff */
[--C-:B0-----:R-:W-:Y:S02]  /*00b0*/  SHF.R.U32.HI R11, RZ, 0x2, R13.reuse ;  /* 0x00000002ff0b7819 */ /* 0x101fe4000001160d */
[----:B------:R-:W-:Y:S02]  /*00c0*/  SHF.R.U32.HI R15, RZ, 0x4, R13 ;  /* 0x00000004ff0f7819 */ /* 0x000fe4000001160d */
[----:B------:R-:W-:-:S02]  /*00d0*/  LOP3.LUT R11, R11, UR8, RZ, 0xfc, !PT ;  /* 0x000000080b0b7c12 */ /* 0x000fc4000f8efcff */
[----:B------:R-:W-:Y:S02]  /*00e0*/  LOP3.LUT R13, R13, UR4, RZ, 0xfc, !PT ;  /* 0x000000040d0d7c12 */ /* 0x000fe4000f8efcff */
[----:B---3--:R-:W-:-:S07]  /*00f0*/  LOP3.LUT R15, R15, UR9, RZ, 0xfc, !PT ;  /* 0x000000090f0f7c12 */ /* 0x008fce000f8efcff */
.L_x_66:
[C---:B-1----:R-:W-:Y:S01]  /*0100*/  LEA R4, R0.reuse, R11, 0x10 ;  /* 0x0000000b00047211 */ /* 0x042fe200078e80ff */
[----:B------:R-:W-:Y:S01]  /*0110*/  UMOV UR4, URZ ;  /* 0x000000ff00047c82 */ /* 0x000fe20008000000 */
[C---:B------:R-:W-:Y:S02]  /*0120*/  LEA R7, R0.reuse, UR12, 0x8 ;  /* 0x0000000c00077c11 */ /* 0x040fe4000f8e40ff */
[----:B------:R-:W-:Y:S01]  /*0130*/  LEA R17, R0, R13, 0x12 ;  /* 0x0000000d00117211 */ /* 0x000fe200078e90ff */
[----:B0-----:R-:W-:Y:S01]  /*0140*/  IMAD.HI.U32 R2, R4, -0x779bd671, RZ ;  /* 0x8864298f04027827 */ /* 0x001fe200078e00ff */
[----:B------:R-:W-:Y:S02]  /*0150*/  ISETP.GT.U32.AND P0, PT, R7, 0x3c0, PT ;  /* 0x000003c00700780c */ /* 0x000fe40003f04070 */
[----:B------:R-:W-:Y:S02]  /*0160*/  SHF.R.U32.HI R10, RZ, 0x2, R17 ;  /* 0x00000002ff0a7819 */ /* 0x000fe40000011611 */
[----:B------:R-:W-:-:S02]  /*0170*/  SHF.R.U32.HI R5, RZ, 0xb, R2 ;  /* 0x0000000bff057819 */ /* 0x000fc40000011602 */
[----:B------:R-:W0:Y:S01]  /*0180*/  LDC.64 R2, c[0x0][0x380] ;  /* 0x0000e000ff027b82 */ /* 0x000e220000000a00 */
[----:B------:R-:W-:Y:S01]  /*0190*/  MOV R7, UR6 ;  /* 0x0000000600077c02 */ /* 0x000fe20008000f00 */
[----:B------:R-:W-:-:S04]  /*01a0*/  IMAD.HI.U32 R10, R10, 0x21084211, RZ ;  /* 0x210842110a0a7827 */ /* 0x000fc800078e00ff */
[----:B------:R-:W-:-:S05]  /*01b0*/  IMAD R5, R5, -0xf04, R4 ;  /* 0xfffff0fc05057824 */ /* 0x000fca00078e0204 */
[----:B------:R-:W-:Y:S01]  /*01c0*/  LOP3.LUT R4, R5, 0xffff, RZ, 0xc0, !PT ;  /* 0x0000ffff05047812 */ /* 0x000fe200078ec0ff */
[----:B------:R-:W-:-:S04]  /*01d0*/  IMAD R5, R0, 0x4000, R15 ;  /* 0x0000400000057824 */ /* 0x000fc800078e020f */
[----:B------:R-:W-:Y:S02]  /*01e0*/  IMAD R4, R4, 0x1085, RZ ;  /* 0x0000108504047824 */ /* 0x000fe400078e02ff */
[----:B------:R-:W-:-:S03]  /*01f0*/  IMAD.HI.U32 R6, R5, -0x779bd671, RZ ;  /* 0x8864298f05067827 */ /* 0x000fc600078e00ff */
[----:B------:R-:W-:Y:S02]  /*0200*/  SHF.R.U32.HI R4, RZ, 0x11, R4 ;  /* 0x00000011ff047819 */ /* 0x000fe40000011604 */
[----:B------:R-:W-:Y:S01]  /*0210*/  SHF.R.U32.HI R6, RZ, 0xf, R6 ;  /* 0x0000000fff067819 */ /* 0x000fe20000011606 */
[----:B0-----:R-:W-:Y:S01]  /*0220*/  IMAD.WIDE.U32 R2, R17, 0x4, R2 ;  /* 0x0000000411027825 */ /* 0x001fe200078e0002 */
[----:B------:R-:W-:-:S03]  /*0230*/  PRMT R8, R4, 0x9910, RZ ;  /* 0x0000991004087816 */ /* 0x000fc600000000ff */
[----:B------:R-:W-:Y:S01]  /*0240*/  IMAD R9, R6, -0xf040, R5 ;  /* 0xffff0fc006097824 */ /* 0x000fe200078e0205 */
[----:B------:R0:W-:Y:S01]  /*0250*/  @!P0 STG.E desc[UR10][R2.64], RZ ;  /* 0x000000ff02008986 */ /* 0x0001e2000c10190a */
[----:B------:R-:W1:Y:S01]  /*0260*/  LDC.64 R4, c[0x0][0x388] ;  /* 0x0000e200ff047b82 */ /* 0x000e620000000a00 */
[----:B------:R-:W-:Y:S02]  /*0270*/  IMAD R8, R8, 0x7e, RZ ;  /* 0x0000007e08087824 */ /* 0x000fe400078e02ff */
[----:B------:R-:W-:-:S03]  /*0280*/  IMAD.HI.U32 R9, R9, 0x443215, RZ ;  /* 0x0044321509097827 */ /* 0x000fc600078e00ff */
[----:B------:R-:W-:Y:S01]  /*0290*/  LOP3.LUT R8, R8, 0xffff, RZ, 0xc0, !PT ;  /* 0x0000ffff08087812 */ /* 0x000fe200078ec0ff */
[----:B------:R-:W-:-:S04]  /*02a0*/  IMAD.U32 R6, RZ, RZ, UR5 ;  /* 0x00000005ff067e24 */ /* 0x000fc8000f8e00ff */
[----:B------:R-:W-:Y:S01]  /*02b0*/  IMAD.IADD R8, R17, 0x1, R8 ;  /* 0x0000000111087824 */ /* 0x000fe200078e0208 */
[----:B------:R-:W-:Y:S01]  /*02c0*/  SHF.R.U32.HI R17, RZ, 0x2, R10 ;  /* 0x00000002ff117819 */ /* 0x000fe2000001160a */
[----:B------:R-:W-:-:S04]  /*02d0*/  IMAD.WIDE.U32 R6, R9, 0x900, R6 ;  /* 0x0000090009067825 */ /* 0x000fc800078e0006 */
[----:B------:R-:W-:Y:S01]  /*02e0*/  IMAD R17, R17, -0x7c, R8 ;  /* 0xffffff8411117824 */ /* 0x000fe200078e0208 */
[----:B0-----:R-:W-:-:S07]  /*02f0*/  MOV R10, R6 ;  /* 0x00000006000a7202 */ /* 0x001fce0000000f00 */
.L_x_65:
[----:B------:R-:W-:Y:S01]  /*0300*/  UIADD3 UR4, UPT, UPT, UR4, 0x1, URZ ;  /* 0x0000000104047890 */ /* 0x000fe2000fffe0ff */
[----:B------:R-:W-:-:S03]  /*0310*/  MOV R6, R10 ;  /* 0x0000000a00067202 */ /* 0x000fc60000000f00 */
[----:B------:R-:W-:Y:S01]  /*0320*/  UISETP.NE.AND UP0, UPT, UR4, 0x40, UPT ;  /* 0x000000400400788c */ /* 0x000fe2000bf05270 */
[----:B------:R-:W-:Y:S01]  /*0330*/  IADD3 R10, P1, PT, R6, 0x24, RZ ;  /* 0x00000024060a7810 */ /* 0x000fe20007f3e0ff */
[----:B0-----:R-:W-:-:S12]  /*0340*/  @P0 BRA `(.L_x_64) ;  /* 0x0000000000780947 */ /* 0x001fd80003800000 */
[----:B-1----:R-:W-:Y:S01]  /*0350*/  IMAD.WIDE.U32 R8, R17, 0x4, R4 ;  /* 0x0000000411087825 */ /* 0x002fe200078e0004 */
[----:B------:R-:W2:Y:S04]  /*0360*/  LDG.E R16, desc[UR10][R2.64] ;  /* 0x0000000a02107981 */ /* 0x000ea8000c1e1900 */
[----:B------:R-:W2:Y:S04]  /*0370*/  LDG.E.CONSTANT R20, desc[UR10][R6.64+-0x10] ;  /* 0xfffff00a06147981 */ /* 0x000ea8000c1e9900 */
[----:B------:R-:W2:Y:S04]  /*0380*/  LDG.E.CONSTANT R23, desc[UR10][R8.64] ;  /* 0x0000000a08177981 */ /* 0x000ea8000c1e9900 */
[----:B------:R-:W3:Y:S04]  /*0390*/  LDG.E.CONSTANT R22, desc[UR10][R6.64+-0xc] ;  /* 0xfffff40a06167981 */ /* 0x000ee8000c1e9900 */
[----:B------:R-:W3:Y:S04]  /*03a0*/  LDG.E.CONSTANT R27, desc[UR10][R8.64+0x4] ;  /* 0x0000040a081b7981 */ /* 0x000ee8000c1e9900 */
[----:B------:R-:W4:Y:S04]  /*03b0*/  LDG.E.CONSTANT R18, desc[UR10][R6.64+-0x8] ;  /* 0xfffff80a06127981 */ /* 0x000f28000c1e9900 */
[----:B------:R-:W4:Y:S04]  /*03c0*/  LDG.E.CONSTANT R25, desc[UR10][R8.64+0x8] ;  /* 0x0000080a08197981 */ /* 0x000f28000c1e9900 */
[----:B------:R-:W5:Y:S04]  /*03d0*/  LDG.E.CONSTANT R12, desc[UR10][R6.64+-0x4] ;  /* 0xfffffc0a060c7981 */ /* 0x000f68000c1e9900 */
[----:B------:R-:W5:Y:S04]  /*03e0*/  LDG.E.CONSTANT R19, desc[UR10][R8.64+0x1f8] ;  /* 0x0001f80a08137981 */ /* 0x000f68000c1e9900 */
[----:B------:R-:W5:Y:S04]  /*03f0*/  LDG.E.CONSTANT R14, desc[UR10][R6.64] ;  /* 0x0000000a060e7981 */ /* 0x000f68000c1e9900 */
[----:B------:R-:W5:Y:S04]  /*0400*/  LDG.E.CONSTANT R21, desc[UR10][R8.64+0x1fc] ;  /* 0x0001fc0a08157981 */ /* 0x000f68000c1e9900 */
[----:B------:R-:W5:Y:S01]  /*0410*/  LDG.E.CONSTANT R29, desc[UR10][R6.64+0x10] ;  /* 0x0000100a061d7981 */ /* 0x000f62000c1e9900 */
[----:B--2---:R-:W-:-:S03]  /*0420*/  FFMA R20, R23, R20, R16 ;  /* 0x0000001417147223 */ /* 0x004fc60000000010 */
[----:B------:R-:W2:Y:S04]  /*0430*/  LDG.E.CONSTANT R16, desc[UR10][R6.64+0x4] ;  /* 0x0000040a06107981 */ /* 0x000ea8000c1e9900 */
[----:B------:R-:W2:Y:S01]  /*0440*/  LDG.E.CONSTANT R23, desc[UR10][R8.64+0x200] ;  /* 0x0002000a08177981 */ /* 0x000ea2000c1e9900 */
[----:B---3--:R-:W-:-:S03]  /*0450*/  FFMA R22, R27, R22, R20 ;  /* 0x000000161b167223 */ /* 0x008fc60000000014 */
[----:B------:R-:W3:Y:S04]  /*0460*/  LDG.E.CONSTANT R27, desc[UR10][R6.64+0x8] ;  /* 0x0000080a061b7981 */ /* 0x000ee8000c1e9900 */
[----:B------:R-:W3:Y:S01]  /*0470*/  LDG.E.CONSTANT R20, desc[UR10][R8.64+0x3f0] ;  /* 0x0003f00a08147981 */ /* 0x000ee2000c1e9900 */
[----:B----4-:R-:W-:-:S03]  /*0480*/  FFMA R24, R25, R18, R22 ;  /* 0x0000001219187223 */ /* 0x010fc60000000016 */
[----:B------:R-:W4:Y:S04]  /*0490*/  LDG.E.CONSTANT R25, desc[UR10][R6.64+0xc] ;  /* 0x00000c0a06197981 */ /* 0x000f28000c1e9900 */
[----:B------:R-:W4:Y:S04]  /*04a0*/  LDG.E.CONSTANT R18, desc[UR10][R8.64+0x3f4] ;  /* 0x0003f40a08127981 */ /* 0x000f28000c1e9900 */
[----:B------:R-:W4:Y:S01]  /*04b0*/  LDG.E.CONSTANT R22, desc[UR10][R8.64+0x3f8] ;  /* 0x0003f80a08167981 */ /* 0x000f22000c1e9900 */
[----:B-----5:R-:W-:-:S04]  /*04c0*/  FFMA R12, R19, R12, R24 ;  /* 0x0000000c130c7223 */ /* 0x020fc80000000018 */
[----:B------:R-:W-:-:S04]  /*04d0*/  FFMA R12, R21, R14, R12 ;  /* 0x0000000e150c7223 */ /* 0x000fc8000000000c */
[----:B--2---:R-:W-:-:S04]  /*04e0*/  FFMA R23, R23, R16, R12 ;  /* 0x0000001017177223 */ /* 0x004fc8000000000c */
[----:B---3--:R-:W-:-:S04]  /*04f0*/  FFMA R23, R20, R27, R23 ;  /* 0x0000001b14177223 */ /* 0x008fc80000000017 */
[----:B----4-:R-:W-:-:S04]  /*0500*/  FFMA R23, R18, R25, R23 ;  /* 0x0000001912177223 */ /* 0x010fc80000000017 */
[----:B------:R-:W-:-:S05]  /*0510*/  FFMA R23, R22, R29, R23 ;  /* 0x0000001d16177223 */ /* 0x000fca0000000017 */
[----:B------:R0:W-:Y:S02]  /*0520*/  STG.E desc[UR10][R2.64], R23 ;  /* 0x0000001702007986 */ /* 0x0001e4000c10190a */
.L_x_64:
[----:B------:R-:W-:Y:S01]  /*0530*/  IMAD.X R7, RZ, RZ, R7, P1 ;  /* 0x000000ffff077224 */ /* 0x000fe200008e0607 */
[----:B------:R-:W-:Y:S01]  /*0540*/  IADD3 R17, PT, PT, R17, 0x3e04, RZ ;  /* 0x00003e0411117810 */ /* 0x000fe20007ffe0ff */
[----:B------:R-:W-:Y:S06]  /*0550*/  BRA.U UP0, `(.L_x_65) ;  /* 0xfffffffd00687547 */ /* 0x000fec000b83ffff */
[----:B------:R-:W-:-:S04]  /*0560*/  IADD3 R0, PT, PT, R0, 0x1, RZ ;  /* 0x0000000100007810 */ /* 0x000fc80007ffe0ff */
[----:B------:R-:W-:-:S13]  /*0570*/  ISETP.NE.AND P0, PT, R0, 0x4, PT ;  /* 0x000000040000780c */ /* 0x000fda0003f05270 */
[----:B------:R-:W-:Y:S05]  /*0580*/  @P0 BRA `(.L_x_66) ;  /* 0xfffffff800dc0947 */ /* 0x000fea000383ffff */
[----:B------:R-:W-:Y:S05]  /*0590*/  EXIT ;  /* 0x000000000000794d */ /* 0x000fea0003800000 */
.L_x_67:
        /* <DEDUP_REMOVED lines=14> */
.L_x_124:


//--------------------- .text.default_function_kernel_19 --------------------------
	.section	.text.default_function_kernel_19,"ax",@progbits
	.align	128
        .global         default_function_kernel_19
        .type           default_function_kernel_19,@function
        .size           default_function_kernel_19,(.L_x_102 - default_function_kernel_19)
        .other          default_function_kernel_19,@"STO_CUDA_ENTRY STV_DEFAULT"
default_function_kernel_19:
.text.default_function_kernel_19:
[----:B------:R-:W-:Y:S01]  /*0000*/  LDC R1, c[0x0][0x37c] ;  /* 0x0000df00ff017b82 */ /* 0x000fe20000000800 */
[----:B------:R-:W0:Y:S07]  /*0010*/  S2R R8, SR_CTAID.X ;  /* 0x0000000000087919 */ /* 0x000e2e0000002500 */
[----:B------:R-:W1:Y:S01]  /*0020*/  LDC.64 R4, c[0x0][0x388] ;  /* 0x0000e200ff047b82 */ /* 0x000e620000000a00 */
[----:B------:R-:W2:Y:S01]  /*0030*/  LDCU.64 UR4, c[0x0][0x358] ;  /* 0x00006b00ff0477ac */ /* 0x000ea20008000a00 */
[----:B------:R-:W3:Y:S01]  /*0040*/  S2R R7, SR_TID.X ;  /* 0x0000000000077919 */ /* 0x000ee20000002100 */
[C---:B0-----:R-:W-:Y:S01]  /*0050*/  ISETP.GT.U32.AND P0, PT, R8.reuse, 0x3c0, PT ;  /* 0x000003c00800780c */ /* 0x041fe20003f04070 */
[----:B------:R-:W-:-:S02]  /*0060*/  IMAD.SHL.U32 R0, R8, 0x400, RZ ;  /* 0x0000040008007824 */ /* 0x000fc400078e00ff */
[----:B------:R-:W-:-:S03]  /*0070*/  IMAD.SHL.U32 R2, R8, 0x40, RZ ;  /* 0x0000004008027824 */ /* 0x000fc600078e00ff */
[----:B---3--:R-:W-:Y:S02]  /*0080*/  LOP3.LUT R3, R0, R7, RZ, 0xfc, !PT ;  /* 0x0000000700037212 */ /* 0x008fe400078efcff */
[----:B------:R-:W-:-:S03]  /*0090*/  SHF.R.U32.HI R7, RZ, 0x4, R7 ;  /* 0x00000004ff077819 */ /* 0x000fc60000011607 */
[----:B-1----:R-:W-:Y:S01]  /*00a0*/  IMAD.WIDE.U32 R4, R3, 0x4, R4 ;  /* 0x0000000403047825 */ /* 0x002fe200078e0004 */
[----:B------:R-:W-:Y:S01]  /*00b0*/  LOP3.LUT R2, R7, R2, RZ, 0xfc, !PT ;  /* 0x0000000207027212 */ /* 0x000fe200078efcff */
[----:B--2---:R-:W-:Y:S06]  /*00c0*/  @P0 BRA `(.L_x_68) ;  /* 0x00000000004c0947 */ /* 0x004fec0003800000 */
        /* <DEDUP_REMOVED lines=16> */
[----:B------:R-:W-:Y:S05]  /*01d0*/  CALL.REL.NOINC `($__internal_3_$__cuda_sm3x_div_rn_noftz_f32_slowpath) ;  /* 0x0000000400187944 */ /* 0x000fea0003c00000 */
.L_x_70:
[----:B------:R-:W-:Y:S05]  /*01e0*/  BSYNC.RECONVERGENT B0 ;  /* 0x0000000000007941 */ /* 0x000fea0003800200 */
.L_x_69:
[----:B------:R0:W-:Y:S02]  /*01f0*/  STG.E desc[UR4][R4.64], R9 ;  /* 0x0000000904007986 */ /* 0x0001e4000c101904 */
.L_x_68:
[----:B------:R-:W-:-:S13]  /*0200*/  ISETP.GT.U32.AND P0, PT, R8, 0x2c0, PT ;  /* 0x000002c00800780c */ /* 0x000fda0003f04070 */
        /* <DEDUP_REMOVED lines=19> */
.L_x_73:
[----:B------:R-:W-:Y:S05]  /*0340*/  BSYNC.RECONVERGENT B0 ;  /* 0x0000000000007941 */ /* 0x000fea0003800200 */
.L_x_72:
[----:B------:R1:W-:Y:S02]  /*0350*/  STG.E desc[UR4][R4.64+0x100000], R9 ;  /* 0x1000000904007986 */ /* 0x0003e4000c101904 */
.L_x_71:
[----:B------:R-:W-:-:S13]  /*0360*/  ISETP.GT.U32.AND P0, PT, R8, 0x1c0, PT ;  /* 0x000001c00800780c */ /* 0x000fda0003f04070 */
        /* <DEDUP_REMOVED lines=18> */
[----:B------:R-:W-:Y:S05]  /*0490*/  CALL.REL.NOINC `($__internal_3_$__cuda_sm3x_div_rn_noftz_f32_slowpath) ;  /* 0x0000000000687944 */ /* 0x000fea0003c00000 */
.L_x_76:
[----:B------:R-:W-:Y:S05]  /*04a0*/  BSYNC.RECONVERGENT B0 ;  /* 0x0000000000007941 */ /* 0x000fea0003800200 */
.L_x_75:
[----:B------:R2:W-:Y:S02]  /*04b0*/  STG.E desc[UR4][R4.64+0x200000], R9 ;  /* 0x2000000904007986 */ /* 0x0005e4000c101904 */
.L_x_74:
[----:B------:R-:W-:-:S13]  /*04c0*/  ISETP.GT.U32.AND P0, PT, R8, 0xc0, PT ;  /* 0x000000c00800780c */ /* 0x000fda0003f04070 */
[----:B------:R-:W-:Y:S05]  /*04d0*/  @P0 EXIT ;  /* 0x000000000000094d */ /* 0x000fea0003800000 */
[----:B------:R-:W3:Y:S01]  /*04e0*/  LDC.64 R6, c[0x0][0x380] ;  /* 0x0000e000ff067b82 */ /* 0x000ee20000000a00 */
[----:B------:R-:W-:Y:S01]  /*04f0*/  VIADD R2, R2, 0xc000 ;  /* 0x0000c00002027836 */ /* 0x000fe20000000000 */
[----:B------:R-:W4:Y:S03]  /*0500*/  LDG.E R0, desc[UR4][R4.64+0x300000] ;  /* 0x3000000404007981 */ /* 0x000f26000c1e1900 */
[----:B------:R-:W-:-:S05]  /*0510*/  IMAD.HI.U32 R2, R2, -0x779bd671, RZ ;  /* 0x8864298f02027827 */ /* 0x000fca00078e00ff */
[----:B------:R-:W-:-:S05]  /*0520*/  SHF.R.U32.HI R3, RZ, 0x9, R2 ;  /* 0x00000009ff037819 */ /* 0x000fca0000011602 */
[----:B---3--:R-:W-:-:S06]  /*0530*/  IMAD.WIDE.U32 R2, R3, 0x4, R6 ;  /* 0x0000000403027825 */ /* 0x008fcc00078e0006 */
[----:B------:R-:W3:Y:S01]  /*0540*/  LDG.E.CONSTANT R3, desc[UR4][R2.64] ;  /* 0x0000000402037981 */ /* 0x000ee2000c1e9900 */
[----:B------:R-:W-:Y:S01]  /*0550*/  BSSY.RECONVERGENT B0, `(.L_x_77) ;  /* 0x000000c000007945 */ /* 0x000fe20003800200 */
[----:B---3--:R-:W3:Y:S08]  /*0560*/  MUFU.RCP R6, R3 ;  /* 0x0000000300067308 */ /* 0x008ef00000001000 */
[----:B----4-:R-:W4:Y:S01]  /*0570*/  FCHK P0, R0, R3 ;  /* 0x0000000300007302 */ /* 0x010f220000000000 */
[----:B---3--:R-:W-:-:S04]  /*0580*/  FFMA R7, -R3, R6, 1 ;  /* 0x3f80000003077423 */ /* 0x008fc80000000106 */
[----:B------:R-:W-:-:S04]  /*0590*/  FFMA R7, R6, R7, R6 ;  /* 0x0000000706077223 */ /* 0x000fc80000000006 */
[----:B------:R-:W-:-:S04]  /*05a0*/  FFMA R6, R0, R7, RZ ;  /* 0x0000000700067223 */ /* 0x000fc800000000ff */
[----:B------:R-:W-:-:S04]  /*05b0*/  FFMA R8, -R3, R6, R0 ;  /* 0x0000000603087223 */ /* 0x000fc80000000100 */
[----:B------:R-:W-:Y:S01]  /*05c0*/  FFMA R7, R7, R8, R6 ;  /* 0x0000000807077223 */ /* 0x000fe20000000006 */
[----:B----4-:R-:W-:Y:S06]  /*05d0*/  @!P0 BRA `(.L_x_78) ;  /* 0x00000000000c8947 */ /* 0x010fec0003800000 */
[----:B------:R-:W-:-:S07]  /*05e0*/  MOV R6, 0x600 ;  /* 0x0000060000067802 */ /* 0x000fce0000000f00 */
[----:B012---:R-:W-:Y:S05]  /*05f0*/  CALL.REL.NOINC `($__internal_3_$__cuda_sm3x_div_rn_noftz_f32_slowpath) ;  /* 0x0000000000107944 */ /* 0x007fea0003c00000 */
[----:B------:R-:W-:-:S07]  /*0600*/  IMAD.MOV.U32 R7, RZ, RZ, R9 ;  /* 0x000000ffff077224 */ /* 0x000fce00078e0009 */
.L_x_78:
[----:B------:R-:W-:Y:S05]  /*0610*/  BSYNC.RECONVERGENT B0 ;  /* 0x0000000000007941 */ /* 0x000fea0003800200 */
.L_x_77:
[----:B------:R-:W-:Y:S01]  /*0620*/  STG.E desc[UR4][R4.64+0x300000], R7 ;  /* 0x3000000704007986 */ /* 0x000fe2000c101904 */
[----:B------:R-:W-:Y:S05]  /*0630*/  EXIT ;  /* 0x000000000000794d */ /* 0x000fea0003800000 */
        .weak           $__internal_3_$__cuda_sm3x_div_rn_noftz_f32_slowpath
        .type           $__internal_3_$__cuda_sm3x_div_rn_noftz_f32_slowpath,@function
        .size           $__internal_3_$__cuda_sm3x_div_rn_noftz_f32_slowpath,(.L_x_102 - $__internal_3_$__cuda_sm3x_div_rn_noftz_f32_slowpath)
$__internal_3_$__cuda_sm3x_div_rn_noftz_f32_slowpath:
[----:B------:R-:W-:Y:S01]  /*0640*/  SHF.R.U32.HI R9, RZ, 0x17, R3 ;  /* 0x00000017ff097819 */ /* 0x000fe20000011603 */
[----:B------:R-:W-:Y:S01]  /*0650*/  BSSY.RECONVERGENT B1, `(.L_x_79) ;  /* 0x0000062000017945 */ /* 0x000fe20003800200 */
[----:B------:R-:W-:Y:S02]  /*0660*/  SHF.R.U32.HI R7, RZ, 0x17, R0 ;  /* 0x00000017ff077819 */ /* 0x000fe40000011600 */
[----:B------:R-:W-:Y:S02]  /*0670*/  LOP3.LUT R14, R9, 0xff, RZ, 0xc0, !PT ;  /* 0x000000ff090e7812 */ /* 0x000fe400078ec0ff */
[----:B------:R-:W-:-:S03]  /*0680*/  LOP3.LUT R12, R7, 0xff, RZ, 0xc0, !PT ;  /* 0x000000ff070c7812 */ /* 0x000fc600078ec0ff */
[----:B------:R-:W-:Y:S01]  /*0690*/  VIADD R10, R14, 0xffffffff ;  /* 0xffffffff0e0a7836 */ /* 0x000fe20000000000 */
[----:B------:R-:W-:-:S04]  /*06a0*/  IADD3 R9, PT, PT, R12, -0x1, RZ ;  /* 0xffffffff0c097810 */ /* 0x000fc80007ffe0ff */
        /* <DEDUP_REMOVED lines=27> */
.L_x_80:
[----:B------:R-:W-:Y:S01]  /*0860*/  LEA R10, R14, 0xc0800000, 0x17 ;  /* 0xc08000000e0a7811 */ /* 0x000fe200078eb8ff */
[----:B------:R-:W-:Y:S04]  /*0870*/  BSSY.RECONVERGENT B2, `(.L_x_85) ;  /* 0x0000036000027945 */ /* 0x000fe80003800200 */
[----:B------:R-:W-:Y:S01]  /*0880*/  IMAD.IADD R10, R3, 0x1, -R10 ;  /* 0x00000001030a7824 */ /* 0x000fe200078e0a0a */
[----:B------:R-:W-:-:S03]  /*0890*/  IADD3 R3, PT, PT, R12, -0x7f, RZ ;  /* 0xffffff810c037810 */ /* 0x000fc60007ffe0ff */
        /* <DEDUP_REMOVED lines=43> */
[----:B------:R-:W-:-:S04]  /*0b50*/  LOP3.LUT R3, R3, R10, RZ, 0xc0, !PT ;  /* 0x0000000a03037212 */ /* 0x000fc800078ec0ff */
[----:B------:R-:W-:-:S04]  /*0b60*/  IADD3 R3, PT, PT, R12, R3, RZ ;  /* 0x000000030c037210 */ /* 0x000fc80007ffe0ff */
[----:B------:R-:W-:Y:S01]  /*0b70*/  LOP3.LUT R0, R3, R0, RZ, 0xfc, !PT ;  /* 0x0000000003007212 */ /* 0x000fe200078efcff */
[----:B------:R-:W-:Y:S06]  /*0b80*/  BRA `(.L_x_88) ;  /* 0x0000000000107947 */ /* 0x000fec0003800000 */
.L_x_87:
[----:B------:R-:W-:-:S04]  /*0b90*/  LOP3.LUT R0, R0, 0x80000000, RZ, 0xc0, !PT ;  /* 0x8000000000007812 */ /* 0x000fc800078ec0ff */
[----:B------:R-:W-:Y:S01]  /*0ba0*/  LOP3.LUT R0, R0, 0x7f800000, RZ, 0xfc, !PT ;  /* 0x7f80000000007812 */ /* 0x000fe200078efcff */
[----:B------:R-:W-:Y:S06]  /*0bb0*/  BRA `(.L_x_88) ;  /* 0x0000000000047947 */ /* 0x000fec0003800000 */
.L_x_86:
[----:B------:R-:W-:-:S07]  /*0bc0*/  IMAD R0, R10, 0x800000, R0 ;  /* 0x008000000a007824 */ /* 0x000fce00078e0200 */
.L_x_88:
[----:B------:R-:W-:Y:S05]  /*0bd0*/  BSYNC.RECONVERGENT B2 ;  /* 0x0000000000027941 */ /* 0x000fea0003800200 */
.L_x_85:
[----:B------:R-:W-:Y:S05]  /*0be0*/  BRA `(.L_x_89) ;  /* 0x0000000000207947 */ /* 0x000fea0003800000 */
.L_x_84:
[----:B------:R-:W-:-:S04]  /*0bf0*/  LOP3.LUT R0, R3, 0x80000000, R0, 0x48, !PT ;  /* 0x8000000003007812 */ /* 0x000fc800078e4800 */
[----:B------:R-:W-:Y:S01]  /*0c00*/  LOP3.LUT R0, R0, 0x7f800000, RZ, 0xfc, !PT ;  /* 0x7f80000000007812 */ /* 0x000fe200078efcff */
[----:B------:R-:W-:Y:S06]  /*0c10*/  BRA `(.L_x_89) ;  /* 0x0000000000147947 */ /* 0x000fec0003800000 */
.L_x_83:
[----:B------:R-:W-:Y:S01]  /*0c20*/  LOP3.LUT R0, R3, 0x80000000, R0, 0x48, !PT ;  /* 0x8000000003007812 */ /* 0x000fe200078e4800 */
[----:B------:R-:W-:Y:S06]  /*0c30*/  BRA `(.L_x_89) ;  /* 0x00000000000c7947 */ /* 0x000fec0003800000 */
.L_x_82:
[----:B------:R-:W0:Y:S01]  /*0c40*/  MUFU.RSQ R0, -QNAN ;  /* 0xffc0000000007908 */ /* 0x000e220000001400 */
[----:B------:R-:W-:Y:S05]  /*0c50*/  BRA `(.L_x_89) ;  /* 0x0000000000047947 */ /* 0x000fea0003800000 */
.L_x_81:
[----:B------:R-:W-:-:S07]  /*0c60*/  FADD.FTZ R0, R0, R3 ;  /* 0x0000000300007221 */ /* 0x000fce0000010000 */
.L_x_89:
[----:B------:R-:W-:Y:S05]  /*0c70*/  BSYNC.RECONVERGENT B1 ;  /* 0x0000000000017941 */ /* 0x000fea0003800200 */
.L_x_79:
[----:B------:R-:W-:Y:S02]  /*0c80*/  IMAD.MOV.U32 R7, RZ, RZ, 0x0 ;  /* 0x00000000ff077424 */ /* 0x000fe400078e00ff */
[----:B0-----:R-:W-:Y:S02]  /*0c90*/  IMAD.MOV.U32 R9, RZ, RZ, R0 ;  /* 0x000000ffff097224 */ /* 0x001fe400078e0000 */
[----:B------:R-:W-:Y:S05]  /*0ca0*/  RET.REL.NODEC R6 `(default_function_kernel_19) ;  /* 0xfffffff006d47950 */ /* 0x000fea0003c3ffff */
.L_x_90:
        /* <DEDUP_REMOVED lines=13> */
.L_x_102:


//--------------------- .text.default_function_kernel_12 --------------------------
	.section	.text.default_function_kernel_12,"ax",@progbits
	.align	128
        .global         default_function_kernel_12
        .type           default_function_kernel_12,@function
        .size           default_function_kernel_12,(.L_x_126 - default_function_kernel_12)
        .other          default_function_kernel_12,@"STO_CUDA_ENTRY STV_DEFAULT"
default_function_kernel_12:
.text.default_function_kernel_12:
[----:B------:R-:W-:Y:S01]  /*0000*/  LDC R1, c[0x0][0x37c] ;  /* 0x0000df00ff017b82 */ /* 0x000fe20000000800 */
[----:B------:R-:W0:Y:S07]  /*0010*/  S2R R5, SR_TID.X ;  /* 0x0000000000057919 */ /* 0x000e2e0000002100 */
[----:B------:R-:W1:Y:S01]  /*0020*/  S2UR UR4, SR_CTAID.X ;  /* 0x00000000000479c3 */ /* 0x000e620000002500 */
[----:B------:R-:W-:Y:S07]  /*0030*/  BSSY.RECONVERGENT B0, `(.L_x_91) ;  /* 0x0000011000007945 */ /* 0x000fee0003800200 */
[----:B------:R-:W2:Y:S01]  /*0040*/  LDC.64 R2, c[0x0][0x380] ;  /* 0x0000e000ff027b82 */ /* 0x000ea20000000a00 */
[----:B-1----:R-:W-:-:S02]  /*0050*/  USHF.L.U32 UR5, UR4, 0x2, URZ ;  /* 0x0000000204057899 */ /* 0x002fc400080006ff */
[----:B------:R-:W-:Y:S01]  /*0060*/  USHF.L.U32 UR4, UR4, 0xa, URZ ;  /* 0x0000000a04047899 */ /* 0x000fe200080006ff */
[----:B0-----:R-:W-:-:S05]  /*0070*/  SHF.R.U32.HI R0, RZ, 0x8, R5 ;  /* 0x00000008ff007819 */ /* 0x001fca0000011605 */
[----:B------:R-:W-:Y:S02]  /*0080*/  LOP3.LUT R5, R5, UR4, RZ, 0xfc, !PT ;  /* 0x0000000405057c12 */ /* 0x000fe4000f8efcff */
[----:B------:R-:W-:-:S03]  /*0090*/  LOP3.LUT R0, R0, UR5, RZ, 0xfc, !PT ;  /* 0x0000000500007c12 */ /* 0x000fc6000f8efcff */
[----:B------:R-:W0:Y:S01]  /*00a0*/  LDCU.64 UR4, c[0x0][0x358] ;  /* 0x00006b00ff0477ac */ /* 0x000e220008000a00 */
[----:B--2---:R-:W-:Y:S01]  /*00b0*/  IMAD.WIDE.U32 R2, R5, 0x4, R2 ;  /* 0x0000000405027825 */ /* 0x004fe200078e0002 */
[C---:B------:R-:W-:Y:S02]  /*00c0*/  ISETP.GT.U32.AND P0, PT, R0.reuse, 0xf80, PT ;  /* 0x00000f800000780c */ /* 0x040fe40003f04070 */
[C---:B------:R-:W-:Y:S02]  /*00d0*/  ISETP.GT.U32.AND P1, PT, R0.reuse, 0xb80, PT ;  /* 0x00000b800000780c */ /* 0x040fe40003f24070 */
[C---:B------:R-:W-:Y:S02]  /*00e0*/  ISETP.GT.U32.AND P2, PT, R0.reuse, 0x780, PT ;  /* 0x000007800000780c */ /* 0x040fe40003f44070 */
[----:B------:R-:W-:-:S07]  /*00f0*/  ISETP.GT.U32.AND P3, PT, R0, 0x380, PT ;  /* 0x000003800000780c */ /* 0x000fce0003f64070 */
[----:B0-----:R-:W-:Y:S06]  /*0100*/  @P0 BRA `(.L_x_92) ;  /* 0x00000000000c0947 */ /* 0x001fec0003800000 */
[----:B------:R-:W2:Y:S02]  /*0110*/  LDG.E R0, desc[UR4][R2.64] ;  /* 0x0000000402007981 */ /* 0x000ea4000c1e1900 */
[----:B--2---:R-:W-:-:S05]  /*0120*/  FMNMX R5, RZ, R0, !PT ;  /* 0x00000000ff057209 */ /* 0x004fca0007800000 */
[----:B------:R0:W-:Y:S02]  /*0130*/  STG.E desc[UR4][R2.64], R5 ;  /* 0x0000000502007986 */ /* 0x0001e4000c101904 */
.L_x_92:
[----:B------:R-:W-:Y:S05]  /*0140*/  BSYNC.RECONVERGENT B0 ;  /* 0x0000000000007941 */ /* 0x000fea0003800200 */
.L_x_91:
[----:B------:R-:W-:Y:S04]  /*0150*/  BSSY.RECONVERGENT B0, `(.L_x_93) ;  /* 0x0000005000007945 */ /* 0x000fe80003800200 */
[----:B------:R-:W-:Y:S05]  /*0160*/  @P1 BRA `(.L_x_94) ;  /* 0x00000000000c1947 */ /* 0x000fea0003800000 */
[----:B------:R-:W0:Y:S02]  /*0170*/  LDG.E R0, desc[UR4][R2.64+0x100000] ;  /* 0x1000000402007981 */ /* 0x000e24000c1e1900 */
[----:B0-----:R-:W-:-:S05]  /*0180*/  FMNMX R5, RZ, R0, !PT ;  /* 0x00000000ff057209 */ /* 0x001fca0007800000 */
[----:B------:R1:W-:Y:S02]  /*0190*/  STG.E desc[UR4][R2.64+0x100000], R5 ;  /* 0x1000000502007986 */ /* 0x0003e4000c101904 */
.L_x_94:
[----:B------:R-:W-:Y:S05]  /*01a0*/  BSYNC.RECONVERGENT B0 ;  /* 0x0000000000007941 */ /* 0x000fea0003800200 */
.L_x_93:
[----:B------:R-:W-:Y:S04]  /*01b0*/  BSSY.RECONVERGENT B0, `(.L_x_95) ;  /* 0x0000005000007945 */ /* 0x000fe80003800200 */
[----:B------:R-:W-:Y:S05]  /*01c0*/  @P2 BRA `(.L_x_96) ;  /* 0x00000000000c2947 */ /* 0x000fea0003800000 */
[----:B------:R-:W0:Y:S02]  /*01d0*/  LDG.E R0, desc[UR4][R2.64+0x200000] ;  /* 0x2000000402007981 */ /* 0x000e24000c1e1900 */
[----:B01----:R-:W-:-:S05]  /*01e0*/  FMNMX R5, RZ, R0, !PT ;  /* 0x00000000ff057209 */ /* 0x003fca0007800000 */
[----:B------:R2:W-:Y:S02]  /*01f0*/  STG.E desc[UR4][R2.64+0x200000], R5 ;  /* 0x2000000502007986 */ /* 0x0005e4000c101904 */
.L_x_96:
[----:B------:R-:W-:Y:S05]  /*0200*/  BSYNC.RECONVERGENT B0 ;  /* 0x0000000000007941 */ /* 0x000fea0003800200 */
.L_x_95:
[----:B------:R-:W-:Y:S05]  /*0210*/  @P3 EXIT ;  /* 0x000000000000394d */ /* 0x000fea0003800000 */
[----:B------:R-:W0:Y:S02]  /*0220*/  LDG.E R0, desc[UR4][R2.64+0x300000] ;  /* 0x3000000402007981 */ /* 0x000e24000c1e1900 */
[----:B012---:R-:W-:-:S05]  /*0230*/  FMNMX R5, RZ, R0, !PT ;  /* 0x00000000ff057209 */ /* 0x007fca0007800000 */
[----:B------:R-:W-:Y:S01]  /*0240*/  STG.E desc[UR4][R2.64+0x300000], R5 ;  /* 0x3000000502007986 */ /* 0x000fe2000c101904 */
[----:B------:R-:W-:Y:S05]  /*0250*/  EXIT ;  /* 0x000000000000794d */ /* 0x000fea0003800000 */
.L_x_97:
        /* <DEDUP_REMOVED lines=10> */
.L_x_126:


//--------------------- .text.default_function_kernel_3 --------------------------
	.section	.text.default_function_kernel_3,"ax",@progbits
	.align	128
        .global         default_function_kernel_3
        .type           default_function_kernel_3,@function
        .size           default_function_kernel_3,(.L_x_127 - default_function_kernel_3)
        .other          default_function_kernel_3,@"STO_CUDA_ENTRY STV_DEFAULT"
default_function_kernel_3:
.text.default_function_kernel_3:
        /* <DEDUP_REMOVED lines=52> */
[----:B--2---:R-:W-:-:S05]  /*0340*/  FADD R7, R0, -R5 ;  /* 0x8000000500077221 */ /* 0x004fca0000000000 */
[----:B------:R-:W-:Y:S01]  /*0350*/  STG.E desc[UR6][R2.64+0x300000], R7 ;  /* 0x3000000702007986 */ /* 0x000fe2000c101906 */
[----:B------:R-:W-:Y:S05]  /*0360*/  EXIT ;  /* 0x000000000000794d */ /* 0x000fea0003800000 */
.L_x_98:
        /* <DEDUP_REMOVED lines=9> */
.L_x_127:


//--------------------- .nv.shared.reserved.0     --------------------------
	.section	.nv.shared.reserved.0,"aw",@nobits
	.weak		__nv_reservedSMEM_offset_0_alias
	.size		__nv_reservedSMEM_offset_0_alias, 0, 64
	.other		__nv_reservedSMEM_offset_0_alias,@"STO_CUDA_RESERVED_SHARED STV_DEFAULT"
__nv_reservedSMEM_offset_0_alias:
	.zero		0
	.zero		64


//--------------------- .nv.constant0.default_function_kernel_16 --------------------------
	.section	.nv.constant0.default_function_kernel_16,"a",@progbits
	.sectionflags	@""
	.align	4
.nv.constant0.default_function_kernel_16:
	.zero		912


//--------------------- .nv.constant0.default_function_kernel_22 --------------------------
	.section	.nv.constant0.default_function_kernel_22,"a",@progbits
	.sectionflags	@""
	.align	4
.nv.constant0.default_function_kernel_22:
	.zero		912


//--------------------- .nv.constant0.default_function_kernel --------------------------
	.section	.nv.constant0.default_function_kernel,"a",@progbits
	.sectionflags	@""
	.align	4
.nv.constant0.default_function_kernel:
	.zero		912


//--------------------- .nv.constant0.default_function_kernel_21 --------------------------
	.section	.nv.constant0.default_function_kernel_21,"a",@progbits
	.sectionflags	@""
	.align	4
.nv.constant0.default_function_kernel_21:
	.zero		912


//--------------------- .nv.constant0.default_function_kernel_7 --------------------------
	.section	.nv.constant0.default_function_kernel_7,"a",@progbits
	.sectionflags	@""
	.align	4
.nv.constant0.default_function_kernel_7:
	.zero		912


//--------------------- .nv.constant0.default_function_kernel_5 --------------------------
	.section	.nv.constant0.default_function_kernel_5,"a",@progbits
	.sectionflags	@""
	.align	4
.nv.constant0.default_function_kernel_5:
	.zero		904


//--------------------- .nv.constant0.default_function_kernel_1 --------------------------
	.section	.nv.constant0.default_function_kernel_1,"a",@progbits
	.sectionflags	@""
	.align	4
.nv.constant0.default_function_kernel_1:
	.zero		920


//--------------------- .nv.constant0.default_function_kernel_14 --------------------------
	.section	.nv.constant0.default_function_kernel_14,"a",@progbits
	.sectionflags	@""
	.align	4
.nv.constant0.default_function_kernel_14:
	.zero		912


//--------------------- .nv.constant0.default_function_kernel_11 --------------------------
	.section	.nv.constant0.default_function_kernel_11,"a",@progbits
	.sectionflags	@""
	.align	4
.nv.constant0.default_function_kernel_11:
	.zero		912


//--------------------- .nv.constant0.default_function_kernel_2 --------------------------
	.section	.nv.constant0.default_function_kernel_2,"a",@progbits
	.sectionflags	@""
	.align	4
.nv.constant0.default_function_kernel_2:
	.zero		912


//--------------------- .nv.constant0.default_function_kernel_15 --------------------------
	.section	.nv.constant0.default_function_kernel_15,"a",@progbits
	.sectionflags	@""
	.align	4
.nv.constant0.default_function_kernel_15:
	.zero		912


//--------------------- .nv.constant0.default_function_kernel_23 --------------------------
	.section	.nv.constant0.default_function_kernel_23,"a",@progbits
	.sectionflags	@""
	.align	4
.nv.constant0.default_function_kernel_23:
	.zero		912


//--------------------- .nv.constant0.default_function_kernel_4 --------------------------
	.section	.nv.constant0.default_function_kernel_4,"a",@progbits
	.sectionflags	@""
	.align	4
.nv.constant0.default_function_kernel_4:
	.zero		912


//--------------------- .nv.constant0.default_function_kernel_8 --------------------------
	.section	.nv.constant0.default_function_kernel_8,"a",@progbits
	.sectionflags	@""
	.align	4
.nv.constant0.default_function_kernel_8:
	.zero		912


//--------------------- .nv.constant0.default_function_kernel_20 --------------------------
	.section	.nv.constant0.default_function_kernel_20,"a",@progbits
	.sectionflags	@""
	.align	4
.nv.constant0.default_function_kernel_20:
	.zero		912


//--------------------- .nv.constant0.default_function_kernel_9 --------------------------
	.section	.nv.constant0.default_function_kernel_9,"a",@progbits
	.sectionflags	@""
	.align	4
.nv.constant0.default_function_kernel_9:
	.zero		912


//--------------------- .nv.constant0.default_function_kernel_17 --------------------------
	.section	.nv.constant0.default_function_kernel_17,"a",@progbits
	.sectionflags	@""
	.align	4
.nv.constant0.default_function_kernel_17:
	.zero		904


//--------------------- .nv.constant0.default_function_kernel_24 --------------------------
	.section	.nv.constant0.default_function_kernel_24,"a",@progbits
	.sectionflags	@""
	.align	4
.nv.constant0.default_function_kernel_24:
	.zero		912


//--------------------- .nv.constant0.default_function_kernel_6 --------------------------
	.section	.nv.constant0.default_function_kernel_6,"a",@progbits
	.sectionflags	@""
	.align	4
.nv.constant0.default_function_kernel_6:
	.zero		904


//--------------------- .nv.constant0.default_function_kernel_18 --------------------------
	.section	.nv.constant0.default_function_kernel_18,"a",@progbits
	.sectionflags	@""
	.align	4
.nv.constant0.default_function_kernel_18:
	.zero		904


//--------------------- .nv.constant0.default_function_kernel_10 --------------------------
	.section	.nv.constant0.default_function_kernel_10,"a",@progbits
	.sectionflags	@""
	.align	4
.nv.constant0.default_function_kernel_10:
	.zero		912


//--------------------- .nv.constant0.default_function_kernel_13 --------------------------
	.section	.nv.constant0.default_function_kernel_13,"a",@progbits
	.sectionflags	@""
	.align	4
.nv.constant0.default_function_kernel_13:
	.zero		920


//--------------------- .nv.constant0.default_function_kernel_19 --------------------------
	.section	.nv.constant0.default_function_kernel_19,"a",@progbits
	.sectionflags	@""
	.align	4
.nv.constant0.default_function_kernel_19:
	.zero		912


//--------------------- .nv.constant0.default_function_kernel_12 --------------------------
	.section	.nv.constant0.default_function_kernel_12,"a",@progbits
	.sectionflags	@""
	.align	4
.nv.constant0.default_function_kernel_12:
	.zero		904


//--------------------- .nv.constant0.default_function_kernel_3 --------------------------
	.section	.nv.constant0.default_function_kernel_3,"a",@progbits
	.sectionflags	@""
	.align	4
.nv.constant0.default_function_kernel_3:
	.zero		912


//--------------------- SYMBOLS --------------------------

	.type		.nv.reservedSmem.offset0,@object
	.size		.nv.reservedSmem.offset0,0x4
